//
// Generated by NVIDIA NVVM Compiler
//
// Compiler Build ID: CL-36424714
// Cuda compilation tools, release 13.0, V13.0.88
// Based on NVVM 20.0.0
//

.version 9.0
.target sm_100
.address_size 64

	// .globl	_Z12CalculatePCCPKfmS0_mPfm
// _ZZ12CalculatePCCPKfmS0_mPfmE6filter has been demoted
// _ZZ12CalculatePCCPKfmS0_mPfmE4tile has been demoted
// _ZZ12CalculateSSDPKfmS0_mPfmE6filter has been demoted
// _ZZ12CalculateSSDPKfmS0_mPfmE4tile has been demoted

.visible .entry _Z12CalculatePCCPKfmS0_mPfm(
	.param .u64 .ptr .align 1 _Z12CalculatePCCPKfmS0_mPfm_param_0,
	.param .u64 _Z12CalculatePCCPKfmS0_mPfm_param_1,
	.param .u64 .ptr .align 1 _Z12CalculatePCCPKfmS0_mPfm_param_2,
	.param .u64 _Z12CalculatePCCPKfmS0_mPfm_param_3,
	.param .u64 .ptr .align 1 _Z12CalculatePCCPKfmS0_mPfm_param_4,
	.param .u64 _Z12CalculatePCCPKfmS0_mPfm_param_5
)
{
	.reg .pred 	%p<9>;
	.reg .b32 	%r<71>;
	.reg .b32 	%f<334>;
	.reg .b64 	%rd<28>;
	// demoted variable
	.shared .align 4 .b8 _ZZ12CalculatePCCPKfmS0_mPfmE6filter[144];
	// demoted variable
	.shared .align 4 .b8 _ZZ12CalculatePCCPKfmS0_mPfmE4tile[1936];
	ld.param.u64 	%rd6, [_Z12CalculatePCCPKfmS0_mPfm_param_0];
	ld.param.u64 	%rd7, [_Z12CalculatePCCPKfmS0_mPfm_param_1];
	ld.param.u64 	%rd8, [_Z12CalculatePCCPKfmS0_mPfm_param_2];
	ld.param.u64 	%rd9, [_Z12CalculatePCCPKfmS0_mPfm_param_3];
	ld.param.u64 	%rd10, [_Z12CalculatePCCPKfmS0_mPfm_param_4];
	ld.param.u64 	%rd11, [_Z12CalculatePCCPKfmS0_mPfm_param_5];
	mov.u32 	%r1, %tid.x;
	mov.u32 	%r48, %tid.y;
	max.u32 	%r49, %r1, %r48;
	setp.gt.u32 	%p1, %r49, 5;
	@%p1 bra 	$L__BB0_2;
	cvta.to.global.u64 	%rd12, %rd8;
	cvt.u64.u32 	%rd13, %r1;
	cvt.u64.u32 	%rd14, %r48;
	mad.lo.s64 	%rd15, %rd9, %rd13, %rd14;
	shl.b64 	%rd16, %rd15, 2;
	add.s64 	%rd17, %rd12, %rd16;
	ld.global.f32 	%f1, [%rd17];
	mad.lo.s32 	%r50, %r1, 6, %r48;
	shl.b32 	%r51, %r50, 2;
	mov.u32 	%r52, _ZZ12CalculatePCCPKfmS0_mPfmE6filter;
	add.s32 	%r53, %r52, %r51;
	st.shared.f32 	[%r53], %f1;
$L__BB0_2:
	setp.gt.u32 	%p2, %r1, 21;
	@%p2 bra 	$L__BB0_8;
	mov.u32 	%r54, %ctaid.x;
	shl.b32 	%r3, %r54, 4;
	mov.u32 	%r55, %ctaid.y;
	shl.b32 	%r56, %r55, 4;
	shl.b32 	%r57, %r48, 2;
	mov.u32 	%r58, _ZZ12CalculatePCCPKfmS0_mPfmE4tile;
	add.s32 	%r4, %r58, %r57;
	add.s32 	%r59, %r48, %r56;
	cvt.u64.u32 	%rd1, %r59;
	cvta.to.global.u64 	%rd2, %rd6;
	mov.u32 	%r68, %r1;
$L__BB0_4:
	setp.gt.u32 	%p3, %r48, 21;
	@%p3 bra 	$L__BB0_7;
	add.s32 	%r60, %r3, %r68;
	cvt.u64.u32 	%rd18, %r60;
	mad.lo.s32 	%r69, %r68, 88, %r4;
	mad.lo.s64 	%rd19, %rd7, %rd18, %rd1;
	shl.b64 	%rd20, %rd19, 2;
	add.s64 	%rd27, %rd2, %rd20;
	mov.u32 	%r70, %r48;
$L__BB0_6:
	ld.global.f32 	%f2, [%rd27];
	st.shared.f32 	[%r69], %f2;
	add.s32 	%r9, %r70, 16;
	add.s32 	%r69, %r69, 64;
	add.s64 	%rd27, %rd27, 64;
	setp.lt.u32 	%p4, %r70, 6;
	mov.u32 	%r70, %r9;
	@%p4 bra 	$L__BB0_6;
$L__BB0_7:
	add.s32 	%r11, %r68, 16;
	setp.lt.u32 	%p5, %r68, 6;
	mov.u32 	%r68, %r11;
	@%p5 bra 	$L__BB0_4;
$L__BB0_8:
	bar.sync 	0;
	mad.lo.s32 	%r61, %r1, 22, %r48;
	shl.b32 	%r62, %r61, 2;
	mov.u32 	%r63, _ZZ12CalculatePCCPKfmS0_mPfmE4tile;
	add.s32 	%r12, %r63, %r62;
	mov.u32 	%r64, %ctaid.x;
	shl.b32 	%r65, %r64, 4;
	add.s32 	%r13, %r65, %r1;
	setp.gt.u32 	%p6, %r13, 2493;
	@%p6 bra 	$L__BB0_11;
	add.s32 	%r14, %r12, 8;
	add.s32 	%r15, %r12, 16;
	add.s32 	%r16, %r12, 20;
	add.s32 	%r17, %r12, 88;
	add.s32 	%r18, %r12, 92;
	add.s32 	%r19, %r12, 96;
	add.s32 	%r20, %r12, 100;
	add.s32 	%r21, %r12, 104;
	add.s32 	%r22, %r12, 108;
	add.s32 	%r23, %r12, 176;
	add.s32 	%r24, %r12, 180;
	add.s32 	%r25, %r12, 184;
	add.s32 	%r26, %r12, 188;
	add.s32 	%r27, %r12, 192;
	add.s32 	%r28, %r12, 196;
	add.s32 	%r29, %r12, 264;
	add.s32 	%r30, %r12, 268;
	add.s32 	%r31, %r12, 272;
	add.s32 	%r32, %r12, 276;
	add.s32 	%r33, %r12, 280;
	add.s32 	%r34, %r12, 284;
	add.s32 	%r35, %r12, 352;
	add.s32 	%r36, %r12, 356;
	add.s32 	%r37, %r12, 360;
	add.s32 	%r38, %r12, 364;
	add.s32 	%r39, %r12, 368;
	add.s32 	%r40, %r12, 372;
	add.s32 	%r41, %r12, 440;
	add.s32 	%r42, %r12, 444;
	add.s32 	%r43, %r12, 448;
	add.s32 	%r44, %r12, 452;
	add.s32 	%r45, %r12, 456;
	add.s32 	%r46, %r12, 460;
	mov.u32 	%r66, %ctaid.y;
	shl.b32 	%r67, %r66, 4;
	add.s32 	%r47, %r67, %r48;
	setp.gt.u32 	%p7, %r47, 743;
	@%p7 bra 	$L__BB0_11;
	ld.shared.f32 	%f3, [%r12];
	ld.shared.f32 	%f4, [%r12+4];
	ld.shared.f32 	%f5, [%r14];
	ld.shared.f32 	%f6, [%r12+12];
	ld.shared.f32 	%f7, [%r15];
	ld.shared.f32 	%f8, [%r16];
	ld.shared.f32 	%f9, [%r17];
	ld.shared.f32 	%f10, [%r18];
	ld.shared.f32 	%f11, [%r19];
	ld.shared.f32 	%f12, [%r20];
	ld.shared.f32 	%f13, [%r21];
	ld.shared.f32 	%f14, [%r22];
	ld.shared.f32 	%f15, [%r23];
	ld.shared.f32 	%f16, [%r24];
	ld.shared.f32 	%f17, [%r25];
	ld.shared.f32 	%f18, [%r26];
	ld.shared.f32 	%f19, [%r27];
	ld.shared.f32 	%f20, [%r28];
	ld.shared.f32 	%f21, [%r29];
	ld.shared.f32 	%f22, [%r30];
	ld.shared.f32 	%f23, [%r31];
	ld.shared.f32 	%f24, [%r32];
	ld.shared.f32 	%f25, [%r33];
	ld.shared.f32 	%f26, [%r34];
	ld.shared.f32 	%f27, [%r35];
	ld.shared.f32 	%f28, [%r36];
	ld.shared.f32 	%f29, [%r37];
	ld.shared.f32 	%f30, [%r38];
	ld.shared.f32 	%f31, [%r39];
	ld.shared.f32 	%f32, [%r40];
	ld.shared.f32 	%f33, [%r41];
	ld.shared.f32 	%f34, [%r42];
	ld.shared.f32 	%f35, [%r43];
	ld.shared.f32 	%f36, [%r44];
	ld.shared.f32 	%f37, [%r45];
	ld.shared.f32 	%f38, [%r46];
	add.f32 	%f39, %f3, 0f00000000;
	ld.shared.f32 	%f40, [_ZZ12CalculatePCCPKfmS0_mPfmE6filter];
	add.f32 	%f41, %f40, 0f00000000;
	add.f32 	%f42, %f39, %f4;
	ld.shared.f32 	%f43, [_ZZ12CalculatePCCPKfmS0_mPfmE6filter+4];
	add.f32 	%f44, %f41, %f43;
	add.f32 	%f45, %f42, %f5;
	ld.shared.f32 	%f46, [_ZZ12CalculatePCCPKfmS0_mPfmE6filter+8];
	add.f32 	%f47, %f44, %f46;
	add.f32 	%f48, %f45, %f6;
	ld.shared.f32 	%f49, [_ZZ12CalculatePCCPKfmS0_mPfmE6filter+12];
	add.f32 	%f50, %f47, %f49;
	add.f32 	%f51, %f48, %f7;
	ld.shared.f32 	%f52, [_ZZ12CalculatePCCPKfmS0_mPfmE6filter+16];
	add.f32 	%f53, %f50, %f52;
	add.f32 	%f54, %f51, %f8;
	ld.shared.f32 	%f55, [_ZZ12CalculatePCCPKfmS0_mPfmE6filter+20];
	add.f32 	%f56, %f53, %f55;
	add.f32 	%f57, %f54, %f9;
	ld.shared.f32 	%f58, [_ZZ12CalculatePCCPKfmS0_mPfmE6filter+24];
	add.f32 	%f59, %f56, %f58;
	add.f32 	%f60, %f57, %f10;
	ld.shared.f32 	%f61, [_ZZ12CalculatePCCPKfmS0_mPfmE6filter+28];
	add.f32 	%f62, %f59, %f61;
	add.f32 	%f63, %f60, %f11;
	ld.shared.f32 	%f64, [_ZZ12CalculatePCCPKfmS0_mPfmE6filter+32];
	add.f32 	%f65, %f62, %f64;
	add.f32 	%f66, %f63, %f12;
	ld.shared.f32 	%f67, [_ZZ12CalculatePCCPKfmS0_mPfmE6filter+36];
	add.f32 	%f68, %f65, %f67;
	add.f32 	%f69, %f66, %f13;
	ld.shared.f32 	%f70, [_ZZ12CalculatePCCPKfmS0_mPfmE6filter+40];
	add.f32 	%f71, %f68, %f70;
	add.f32 	%f72, %f69, %f14;
	ld.shared.f32 	%f73, [_ZZ12CalculatePCCPKfmS0_mPfmE6filter+44];
	add.f32 	%f74, %f71, %f73;
	add.f32 	%f75, %f72, %f15;
	ld.shared.f32 	%f76, [_ZZ12CalculatePCCPKfmS0_mPfmE6filter+48];
	add.f32 	%f77, %f74, %f76;
	add.f32 	%f78, %f75, %f16;
	ld.shared.f32 	%f79, [_ZZ12CalculatePCCPKfmS0_mPfmE6filter+52];
	add.f32 	%f80, %f77, %f79;
	add.f32 	%f81, %f78, %f17;
	ld.shared.f32 	%f82, [_ZZ12CalculatePCCPKfmS0_mPfmE6filter+56];
	add.f32 	%f83, %f80, %f82;
	add.f32 	%f84, %f81, %f18;
	ld.shared.f32 	%f85, [_ZZ12CalculatePCCPKfmS0_mPfmE6filter+60];
	add.f32 	%f86, %f83, %f85;
	add.f32 	%f87, %f84, %f19;
	ld.shared.f32 	%f88, [_ZZ12CalculatePCCPKfmS0_mPfmE6filter+64];
	add.f32 	%f89, %f86, %f88;
	add.f32 	%f90, %f87, %f20;
	ld.shared.f32 	%f91, [_ZZ12CalculatePCCPKfmS0_mPfmE6filter+68];
	add.f32 	%f92, %f89, %f91;
	add.f32 	%f93, %f90, %f21;
	ld.shared.f32 	%f94, [_ZZ12CalculatePCCPKfmS0_mPfmE6filter+72];
	add.f32 	%f95, %f92, %f94;
	add.f32 	%f96, %f93, %f22;
	ld.shared.f32 	%f97, [_ZZ12CalculatePCCPKfmS0_mPfmE6filter+76];
	add.f32 	%f98, %f95, %f97;
	add.f32 	%f99, %f96, %f23;
	ld.shared.f32 	%f100, [_ZZ12CalculatePCCPKfmS0_mPfmE6filter+80];
	add.f32 	%f101, %f98, %f100;
	add.f32 	%f102, %f99, %f24;
	ld.shared.f32 	%f103, [_ZZ12CalculatePCCPKfmS0_mPfmE6filter+84];
	add.f32 	%f104, %f101, %f103;
	add.f32 	%f105, %f102, %f25;
	ld.shared.f32 	%f106, [_ZZ12CalculatePCCPKfmS0_mPfmE6filter+88];
	add.f32 	%f107, %f104, %f106;
	add.f32 	%f108, %f105, %f26;
	ld.shared.f32 	%f109, [_ZZ12CalculatePCCPKfmS0_mPfmE6filter+92];
	add.f32 	%f110, %f107, %f109;
	add.f32 	%f111, %f108, %f27;
	ld.shared.f32 	%f112, [_ZZ12CalculatePCCPKfmS0_mPfmE6filter+96];
	add.f32 	%f113, %f110, %f112;
	add.f32 	%f114, %f111, %f28;
	ld.shared.f32 	%f115, [_ZZ12CalculatePCCPKfmS0_mPfmE6filter+100];
	add.f32 	%f116, %f113, %f115;
	add.f32 	%f117, %f114, %f29;
	ld.shared.f32 	%f118, [_ZZ12CalculatePCCPKfmS0_mPfmE6filter+104];
	add.f32 	%f119, %f116, %f118;
	add.f32 	%f120, %f117, %f30;
	ld.shared.f32 	%f121, [_ZZ12CalculatePCCPKfmS0_mPfmE6filter+108];
	add.f32 	%f122, %f119, %f121;
	add.f32 	%f123, %f120, %f31;
	ld.shared.f32 	%f124, [_ZZ12CalculatePCCPKfmS0_mPfmE6filter+112];
	add.f32 	%f125, %f122, %f124;
	add.f32 	%f126, %f123, %f32;
	ld.shared.f32 	%f127, [_ZZ12CalculatePCCPKfmS0_mPfmE6filter+116];
	add.f32 	%f128, %f125, %f127;
	add.f32 	%f129, %f126, %f33;
	ld.shared.f32 	%f130, [_ZZ12CalculatePCCPKfmS0_mPfmE6filter+120];
	add.f32 	%f131, %f128, %f130;
	add.f32 	%f132, %f129, %f34;
	ld.shared.f32 	%f133, [_ZZ12CalculatePCCPKfmS0_mPfmE6filter+124];
	add.f32 	%f134, %f131, %f133;
	add.f32 	%f135, %f132, %f35;
	ld.shared.f32 	%f136, [_ZZ12CalculatePCCPKfmS0_mPfmE6filter+128];
	add.f32 	%f137, %f134, %f136;
	add.f32 	%f138, %f135, %f36;
	ld.shared.f32 	%f139, [_ZZ12CalculatePCCPKfmS0_mPfmE6filter+132];
	add.f32 	%f140, %f137, %f139;
	add.f32 	%f141, %f138, %f37;
	ld.shared.f32 	%f142, [_ZZ12CalculatePCCPKfmS0_mPfmE6filter+136];
	add.f32 	%f143, %f140, %f142;
	add.f32 	%f144, %f141, %f38;
	ld.shared.f32 	%f145, [_ZZ12CalculatePCCPKfmS0_mPfmE6filter+140];
	add.f32 	%f146, %f143, %f145;
	div.rn.f32 	%f147, %f144, 0f42100000;
	div.rn.f32 	%f148, %f146, 0f42100000;
	sub.f32 	%f149, %f3, %f147;
	sub.f32 	%f150, %f40, %f148;
	fma.rn.f32 	%f151, %f149, %f150, 0f00000000;
	fma.rn.f32 	%f152, %f149, %f149, 0f00000000;
	fma.rn.f32 	%f153, %f150, %f150, 0f00000000;
	sub.f32 	%f154, %f4, %f147;
	sub.f32 	%f155, %f43, %f148;
	fma.rn.f32 	%f156, %f154, %f155, %f151;
	fma.rn.f32 	%f157, %f154, %f154, %f152;
	fma.rn.f32 	%f158, %f155, %f155, %f153;
	sub.f32 	%f159, %f5, %f147;
	sub.f32 	%f160, %f46, %f148;
	fma.rn.f32 	%f161, %f159, %f160, %f156;
	fma.rn.f32 	%f162, %f159, %f159, %f157;
	fma.rn.f32 	%f163, %f160, %f160, %f158;
	sub.f32 	%f164, %f6, %f147;
	sub.f32 	%f165, %f49, %f148;
	fma.rn.f32 	%f166, %f164, %f165, %f161;
	fma.rn.f32 	%f167, %f164, %f164, %f162;
	fma.rn.f32 	%f168, %f165, %f165, %f163;
	sub.f32 	%f169, %f7, %f147;
	sub.f32 	%f170, %f52, %f148;
	fma.rn.f32 	%f171, %f169, %f170, %f166;
	fma.rn.f32 	%f172, %f169, %f169, %f167;
	fma.rn.f32 	%f173, %f170, %f170, %f168;
	sub.f32 	%f174, %f8, %f147;
	sub.f32 	%f175, %f55, %f148;
	fma.rn.f32 	%f176, %f174, %f175, %f171;
	fma.rn.f32 	%f177, %f174, %f174, %f172;
	fma.rn.f32 	%f178, %f175, %f175, %f173;
	sub.f32 	%f179, %f9, %f147;
	sub.f32 	%f180, %f58, %f148;
	fma.rn.f32 	%f181, %f179, %f180, %f176;
	fma.rn.f32 	%f182, %f179, %f179, %f177;
	fma.rn.f32 	%f183, %f180, %f180, %f178;
	sub.f32 	%f184, %f10, %f147;
	sub.f32 	%f185, %f61, %f148;
	fma.rn.f32 	%f186, %f184, %f185, %f181;
	fma.rn.f32 	%f187, %f184, %f184, %f182;
	fma.rn.f32 	%f188, %f185, %f185, %f183;
	sub.f32 	%f189, %f11, %f147;
	sub.f32 	%f190, %f64, %f148;
	fma.rn.f32 	%f191, %f189, %f190, %f186;
	fma.rn.f32 	%f192, %f189, %f189, %f187;
	fma.rn.f32 	%f193, %f190, %f190, %f188;
	sub.f32 	%f194, %f12, %f147;
	sub.f32 	%f195, %f67, %f148;
	fma.rn.f32 	%f196, %f194, %f195, %f191;
	fma.rn.f32 	%f197, %f194, %f194, %f192;
	fma.rn.f32 	%f198, %f195, %f195, %f193;
	sub.f32 	%f199, %f13, %f147;
	sub.f32 	%f200, %f70, %f148;
	fma.rn.f32 	%f201, %f199, %f200, %f196;
	fma.rn.f32 	%f202, %f199, %f199, %f197;
	fma.rn.f32 	%f203, %f200, %f200, %f198;
	sub.f32 	%f204, %f14, %f147;
	sub.f32 	%f205, %f73, %f148;
	fma.rn.f32 	%f206, %f204, %f205, %f201;
	fma.rn.f32 	%f207, %f204, %f204, %f202;
	fma.rn.f32 	%f208, %f205, %f205, %f203;
	sub.f32 	%f209, %f15, %f147;
	sub.f32 	%f210, %f76, %f148;
	fma.rn.f32 	%f211, %f209, %f210, %f206;
	fma.rn.f32 	%f212, %f209, %f209, %f207;
	fma.rn.f32 	%f213, %f210, %f210, %f208;
	sub.f32 	%f214, %f16, %f147;
	sub.f32 	%f215, %f79, %f148;
	fma.rn.f32 	%f216, %f214, %f215, %f211;
	fma.rn.f32 	%f217, %f214, %f214, %f212;
	fma.rn.f32 	%f218, %f215, %f215, %f213;
	sub.f32 	%f219, %f17, %f147;
	sub.f32 	%f220, %f82, %f148;
	fma.rn.f32 	%f221, %f219, %f220, %f216;
	fma.rn.f32 	%f222, %f219, %f219, %f217;
	fma.rn.f32 	%f223, %f220, %f220, %f218;
	sub.f32 	%f224, %f18, %f147;
	sub.f32 	%f225, %f85, %f148;
	fma.rn.f32 	%f226, %f224, %f225, %f221;
	fma.rn.f32 	%f227, %f224, %f224, %f222;
	fma.rn.f32 	%f228, %f225, %f225, %f223;
	sub.f32 	%f229, %f19, %f147;
	sub.f32 	%f230, %f88, %f148;
	fma.rn.f32 	%f231, %f229, %f230, %f226;
	fma.rn.f32 	%f232, %f229, %f229, %f227;
	fma.rn.f32 	%f233, %f230, %f230, %f228;
	sub.f32 	%f234, %f20, %f147;
	sub.f32 	%f235, %f91, %f148;
	fma.rn.f32 	%f236, %f234, %f235, %f231;
	fma.rn.f32 	%f237, %f234, %f234, %f232;
	fma.rn.f32 	%f238, %f235, %f235, %f233;
	sub.f32 	%f239, %f21, %f147;
	sub.f32 	%f240, %f94, %f148;
	fma.rn.f32 	%f241, %f239, %f240, %f236;
	fma.rn.f32 	%f242, %f239, %f239, %f237;
	fma.rn.f32 	%f243, %f240, %f240, %f238;
	sub.f32 	%f244, %f22, %f147;
	sub.f32 	%f245, %f97, %f148;
	fma.rn.f32 	%f246, %f244, %f245, %f241;
	fma.rn.f32 	%f247, %f244, %f244, %f242;
	fma.rn.f32 	%f248, %f245, %f245, %f243;
	sub.f32 	%f249, %f23, %f147;
	sub.f32 	%f250, %f100, %f148;
	fma.rn.f32 	%f251, %f249, %f250, %f246;
	fma.rn.f32 	%f252, %f249, %f249, %f247;
	fma.rn.f32 	%f253, %f250, %f250, %f248;
	sub.f32 	%f254, %f24, %f147;
	sub.f32 	%f255, %f103, %f148;
	fma.rn.f32 	%f256, %f254, %f255, %f251;
	fma.rn.f32 	%f257, %f254, %f254, %f252;
	fma.rn.f32 	%f258, %f255, %f255, %f253;
	sub.f32 	%f259, %f25, %f147;
	sub.f32 	%f260, %f106, %f148;
	fma.rn.f32 	%f261, %f259, %f260, %f256;
	fma.rn.f32 	%f262, %f259, %f259, %f257;
	fma.rn.f32 	%f263, %f260, %f260, %f258;
	sub.f32 	%f264, %f26, %f147;
	sub.f32 	%f265, %f109, %f148;
	fma.rn.f32 	%f266, %f264, %f265, %f261;
	fma.rn.f32 	%f267, %f264, %f264, %f262;
	fma.rn.f32 	%f268, %f265, %f265, %f263;
	sub.f32 	%f269, %f27, %f147;
	sub.f32 	%f270, %f112, %f148;
	fma.rn.f32 	%f271, %f269, %f270, %f266;
	fma.rn.f32 	%f272, %f269, %f269, %f267;
	fma.rn.f32 	%f273, %f270, %f270, %f268;
	sub.f32 	%f274, %f28, %f147;
	sub.f32 	%f275, %f115, %f148;
	fma.rn.f32 	%f276, %f274, %f275, %f271;
	fma.rn.f32 	%f277, %f274, %f274, %f272;
	fma.rn.f32 	%f278, %f275, %f275, %f273;
	sub.f32 	%f279, %f29, %f147;
	sub.f32 	%f280, %f118, %f148;
	fma.rn.f32 	%f281, %f279, %f280, %f276;
	fma.rn.f32 	%f282, %f279, %f279, %f277;
	fma.rn.f32 	%f283, %f280, %f280, %f278;
	sub.f32 	%f284, %f30, %f147;
	sub.f32 	%f285, %f121, %f148;
	fma.rn.f32 	%f286, %f284, %f285, %f281;
	fma.rn.f32 	%f287, %f284, %f284, %f282;
	fma.rn.f32 	%f288, %f285, %f285, %f283;
	sub.f32 	%f289, %f31, %f147;
	sub.f32 	%f290, %f124, %f148;
	fma.rn.f32 	%f291, %f289, %f290, %f286;
	fma.rn.f32 	%f292, %f289, %f289, %f287;
	fma.rn.f32 	%f293, %f290, %f290, %f288;
	sub.f32 	%f294, %f32, %f147;
	sub.f32 	%f295, %f127, %f148;
	fma.rn.f32 	%f296, %f294, %f295, %f291;
	fma.rn.f32 	%f297, %f294, %f294, %f292;
	fma.rn.f32 	%f298, %f295, %f295, %f293;
	sub.f32 	%f299, %f33, %f147;
	sub.f32 	%f300, %f130, %f148;
	fma.rn.f32 	%f301, %f299, %f300, %f296;
	fma.rn.f32 	%f302, %f299, %f299, %f297;
	fma.rn.f32 	%f303, %f300, %f300, %f298;
	sub.f32 	%f304, %f34, %f147;
	sub.f32 	%f305, %f133, %f148;
	fma.rn.f32 	%f306, %f304, %f305, %f301;
	fma.rn.f32 	%f307, %f304, %f304, %f302;
	fma.rn.f32 	%f308, %f305, %f305, %f303;
	sub.f32 	%f309, %f35, %f147;
	sub.f32 	%f310, %f136, %f148;
	fma.rn.f32 	%f311, %f309, %f310, %f306;
	fma.rn.f32 	%f312, %f309, %f309, %f307;
	fma.rn.f32 	%f313, %f310, %f310, %f308;
	sub.f32 	%f314, %f36, %f147;
	sub.f32 	%f315, %f139, %f148;
	fma.rn.f32 	%f316, %f314, %f315, %f311;
	fma.rn.f32 	%f317, %f314, %f314, %f312;
	fma.rn.f32 	%f318, %f315, %f315, %f313;
	sub.f32 	%f319, %f37, %f147;
	sub.f32 	%f320, %f142, %f148;
	fma.rn.f32 	%f321, %f319, %f320, %f316;
	fma.rn.f32 	%f322, %f319, %f319, %f317;
	fma.rn.f32 	%f323, %f320, %f320, %f318;
	sub.f32 	%f324, %f38, %f147;
	sub.f32 	%f325, %f145, %f148;
	fma.rn.f32 	%f326, %f324, %f325, %f321;
	fma.rn.f32 	%f327, %f324, %f324, %f322;
	fma.rn.f32 	%f328, %f325, %f325, %f323;
	sqrt.rn.f32 	%f329, %f327;
	sqrt.rn.f32 	%f330, %f328;
	mul.f32 	%f331, %f329, %f330;
	setp.eq.f32 	%p8, %f331, 0f00000000;
	div.rn.f32 	%f332, %f326, %f331;
	selp.f32 	%f333, 0f00000000, %f332, %p8;
	cvt.u64.u32 	%rd21, %r13;
	cvt.u64.u32 	%rd22, %r47;
	mad.lo.s64 	%rd23, %rd11, %rd21, %rd22;
	cvta.to.global.u64 	%rd24, %rd10;
	shl.b64 	%rd25, %rd23, 2;
	add.s64 	%rd26, %rd24, %rd25;
	st.global.f32 	[%rd26], %f333;
$L__BB0_11:
	ret;

}
	// .globl	_Z12CalculateSSDPKfmS0_mPfm
.visible .entry _Z12CalculateSSDPKfmS0_mPfm(
	.param .u64 .ptr .align 1 _Z12CalculateSSDPKfmS0_mPfm_param_0,
	.param .u64 _Z12CalculateSSDPKfmS0_mPfm_param_1,
	.param .u64 .ptr .align 1 _Z12CalculateSSDPKfmS0_mPfm_param_2,
	.param .u64 _Z12CalculateSSDPKfmS0_mPfm_param_3,
	.param .u64 .ptr .align 1 _Z12CalculateSSDPKfmS0_mPfm_param_4,
	.param .u64 _Z12CalculateSSDPKfmS0_mPfm_param_5
)
{
	.reg .pred 	%p<8>;
	.reg .b32 	%r<65>;
	.reg .b32 	%f<147>;
	.reg .b64 	%rd<30>;
	// demoted variable
	.shared .align 4 .b8 _ZZ12CalculateSSDPKfmS0_mPfmE6filter[144];
	// demoted variable
	.shared .align 4 .b8 _ZZ12CalculateSSDPKfmS0_mPfmE4tile[1936];
	ld.param.u64 	%rd6, [_Z12CalculateSSDPKfmS0_mPfm_param_0];
	ld.param.u64 	%rd7, [_Z12CalculateSSDPKfmS0_mPfm_param_1];
	ld.param.u64 	%rd8, [_Z12CalculateSSDPKfmS0_mPfm_param_2];
	ld.param.u64 	%rd9, [_Z12CalculateSSDPKfmS0_mPfm_param_3];
	mov.u32 	%r1, %tid.x;
	mov.u32 	%r42, %tid.y;
	max.u32 	%r43, %r1, %r42;
	setp.gt.u32 	%p1, %r43, 5;
	@%p1 bra 	$L__BB1_2;
	cvta.to.global.u64 	%rd12, %rd8;
	cvt.u64.u32 	%rd13, %r1;
	cvt.u64.u32 	%rd14, %r42;
	mad.lo.s64 	%rd15, %rd9, %rd13, %rd14;
	shl.b64 	%rd16, %rd15, 2;
	add.s64 	%rd17, %rd12, %rd16;
	ld.global.f32 	%f1, [%rd17];
	mad.lo.s32 	%r44, %r1, 6, %r42;
	shl.b32 	%r45, %r44, 2;
	mov.u32 	%r46, _ZZ12CalculateSSDPKfmS0_mPfmE6filter;
	add.s32 	%r47, %r46, %r45;
	st.shared.f32 	[%r47], %f1;
$L__BB1_2:
	setp.gt.u32 	%p2, %r1, 21;
	@%p2 bra 	$L__BB1_8;
	mov.u32 	%r48, %ctaid.x;
	shl.b32 	%r3, %r48, 4;
	mov.u32 	%r49, %ctaid.y;
	shl.b32 	%r50, %r49, 4;
	shl.b32 	%r51, %r42, 2;
	mov.u32 	%r52, _ZZ12CalculateSSDPKfmS0_mPfmE4tile;
	add.s32 	%r4, %r52, %r51;
	add.s32 	%r53, %r42, %r50;
	cvt.u64.u32 	%rd1, %r53;
	cvta.to.global.u64 	%rd2, %rd6;
	mov.u32 	%r62, %r1;
$L__BB1_4:
	setp.gt.u32 	%p3, %r42, 21;
	@%p3 bra 	$L__BB1_7;
	add.s32 	%r54, %r3, %r62;
	cvt.u64.u32 	%rd18, %r54;
	mad.lo.s32 	%r63, %r62, 88, %r4;
	mad.lo.s64 	%rd19, %rd7, %rd18, %rd1;
	shl.b64 	%rd20, %rd19, 2;
	add.s64 	%rd29, %rd2, %rd20;
	mov.u32 	%r64, %r42;
$L__BB1_6:
	ld.global.f32 	%f2, [%rd29];
	st.shared.f32 	[%r63], %f2;
	add.s32 	%r9, %r64, 16;
	add.s32 	%r63, %r63, 64;
	add.s64 	%rd29, %rd29, 64;
	setp.lt.u32 	%p4, %r64, 6;
	mov.u32 	%r64, %r9;
	@%p4 bra 	$L__BB1_6;
$L__BB1_7:
	add.s32 	%r11, %r62, 16;
	setp.lt.u32 	%p5, %r62, 6;
	mov.u32 	%r62, %r11;
	@%p5 bra 	$L__BB1_4;
$L__BB1_8:
	bar.sync 	0;
	mad.lo.s32 	%r55, %r1, 22, %r42;
	shl.b32 	%r56, %r55, 2;
	mov.u32 	%r57, _ZZ12CalculateSSDPKfmS0_mPfmE4tile;
	add.s32 	%r12, %r57, %r56;
	mov.u32 	%r58, %ctaid.x;
	shl.b32 	%r59, %r58, 4;
	add.s32 	%r13, %r59, %r1;
	setp.gt.u32 	%p6, %r13, 2493;
	@%p6 bra 	$L__BB1_11;
	add.s32 	%r14, %r12, 12;
	add.s32 	%r15, %r12, 16;
	add.s32 	%r16, %r12, 20;
	add.s32 	%r17, %r12, 88;
	add.s32 	%r18, %r12, 92;
	add.s32 	%r19, %r12, 96;
	add.s32 	%r20, %r12, 108;
	add.s32 	%r21, %r12, 176;
	add.s32 	%r22, %r12, 180;
	add.s32 	%r23, %r12, 184;
	add.s32 	%r24, %r12, 188;
	add.s32 	%r25, %r12, 192;
	add.s32 	%r26, %r12, 196;
	add.s32 	%r27, %r12, 264;
	add.s32 	%r28, %r12, 268;
	add.s32 	%r29, %r12, 272;
	add.s32 	%r30, %r12, 276;
	add.s32 	%r31, %r12, 280;
	add.s32 	%r32, %r12, 284;
	add.s32 	%r33, %r12, 352;
	add.s32 	%r34, %r12, 364;
	add.s32 	%r35, %r12, 368;
	add.s32 	%r36, %r12, 372;
	add.s32 	%r37, %r12, 440;
	add.s32 	%r38, %r12, 444;
	add.s32 	%r39, %r12, 448;
	add.s32 	%r40, %r12, 460;
	mov.u32 	%r60, %ctaid.y;
	shl.b32 	%r61, %r60, 4;
	add.s32 	%r41, %r61, %r42;
	setp.gt.u32 	%p7, %r41, 743;
	@%p7 bra 	$L__BB1_11;
	ld.param.u64 	%rd28, [_Z12CalculateSSDPKfmS0_mPfm_param_5];
	ld.param.u64 	%rd27, [_Z12CalculateSSDPKfmS0_mPfm_param_4];
	ld.shared.f32 	%f3, [%r12];
	ld.shared.f32 	%f4, [%r12+4];
	ld.shared.f32 	%f5, [%r12+8];
	ld.shared.f32 	%f6, [%r14];
	ld.shared.f32 	%f7, [%r15];
	ld.shared.f32 	%f8, [%r16];
	ld.shared.f32 	%f9, [%r17];
	ld.shared.f32 	%f10, [%r18];
	ld.shared.f32 	%f11, [%r19];
	ld.shared.f32 	%f12, [%r12+100];
	ld.shared.f32 	%f13, [%r12+104];
	ld.shared.f32 	%f14, [%r20];
	ld.shared.f32 	%f15, [%r21];
	ld.shared.f32 	%f16, [%r22];
	ld.shared.f32 	%f17, [%r23];
	ld.shared.f32 	%f18, [%r24];
	ld.shared.f32 	%f19, [%r25];
	ld.shared.f32 	%f20, [%r26];
	ld.shared.f32 	%f21, [%r27];
	ld.shared.f32 	%f22, [%r28];
	ld.shared.f32 	%f23, [%r29];
	ld.shared.f32 	%f24, [%r30];
	ld.shared.f32 	%f25, [%r31];
	ld.shared.f32 	%f26, [%r32];
	ld.shared.f32 	%f27, [%r33];
	ld.shared.f32 	%f28, [%r12+356];
	ld.shared.f32 	%f29, [%r12+360];
	ld.shared.f32 	%f30, [%r34];
	ld.shared.f32 	%f31, [%r35];
	ld.shared.f32 	%f32, [%r36];
	ld.shared.f32 	%f33, [%r37];
	ld.shared.f32 	%f34, [%r38];
	ld.shared.f32 	%f35, [%r39];
	ld.shared.f32 	%f36, [%r12+452];
	ld.shared.f32 	%f37, [%r12+456];
	ld.shared.f32 	%f38, [%r40];
	ld.shared.f32 	%f39, [_ZZ12CalculateSSDPKfmS0_mPfmE6filter];
	sub.f32 	%f40, %f3, %f39;
	fma.rn.f32 	%f41, %f40, %f40, 0f00000000;
	ld.shared.f32 	%f42, [_ZZ12CalculateSSDPKfmS0_mPfmE6filter+4];
	sub.f32 	%f43, %f4, %f42;
	fma.rn.f32 	%f44, %f43, %f43, %f41;
	ld.shared.f32 	%f45, [_ZZ12CalculateSSDPKfmS0_mPfmE6filter+8];
	sub.f32 	%f46, %f5, %f45;
	fma.rn.f32 	%f47, %f46, %f46, %f44;
	ld.shared.f32 	%f48, [_ZZ12CalculateSSDPKfmS0_mPfmE6filter+12];
	sub.f32 	%f49, %f6, %f48;
	fma.rn.f32 	%f50, %f49, %f49, %f47;
	ld.shared.f32 	%f51, [_ZZ12CalculateSSDPKfmS0_mPfmE6filter+16];
	sub.f32 	%f52, %f7, %f51;
	fma.rn.f32 	%f53, %f52, %f52, %f50;
	ld.shared.f32 	%f54, [_ZZ12CalculateSSDPKfmS0_mPfmE6filter+20];
	sub.f32 	%f55, %f8, %f54;
	fma.rn.f32 	%f56, %f55, %f55, %f53;
	ld.shared.f32 	%f57, [_ZZ12CalculateSSDPKfmS0_mPfmE6filter+24];
	sub.f32 	%f58, %f9, %f57;
	fma.rn.f32 	%f59, %f58, %f58, %f56;
	ld.shared.f32 	%f60, [_ZZ12CalculateSSDPKfmS0_mPfmE6filter+28];
	sub.f32 	%f61, %f10, %f60;
	fma.rn.f32 	%f62, %f61, %f61, %f59;
	ld.shared.f32 	%f63, [_ZZ12CalculateSSDPKfmS0_mPfmE6filter+32];
	sub.f32 	%f64, %f11, %f63;
	fma.rn.f32 	%f65, %f64, %f64, %f62;
	ld.shared.f32 	%f66, [_ZZ12CalculateSSDPKfmS0_mPfmE6filter+36];
	sub.f32 	%f67, %f12, %f66;
	fma.rn.f32 	%f68, %f67, %f67, %f65;
	ld.shared.f32 	%f69, [_ZZ12CalculateSSDPKfmS0_mPfmE6filter+40];
	sub.f32 	%f70, %f13, %f69;
	fma.rn.f32 	%f71, %f70, %f70, %f68;
	ld.shared.f32 	%f72, [_ZZ12CalculateSSDPKfmS0_mPfmE6filter+44];
	sub.f32 	%f73, %f14, %f72;
	fma.rn.f32 	%f74, %f73, %f73, %f71;
	ld.shared.f32 	%f75, [_ZZ12CalculateSSDPKfmS0_mPfmE6filter+48];
	sub.f32 	%f76, %f15, %f75;
	fma.rn.f32 	%f77, %f76, %f76, %f74;
	ld.shared.f32 	%f78, [_ZZ12CalculateSSDPKfmS0_mPfmE6filter+52];
	sub.f32 	%f79, %f16, %f78;
	fma.rn.f32 	%f80, %f79, %f79, %f77;
	ld.shared.f32 	%f81, [_ZZ12CalculateSSDPKfmS0_mPfmE6filter+56];
	sub.f32 	%f82, %f17, %f81;
	fma.rn.f32 	%f83, %f82, %f82, %f80;
	ld.shared.f32 	%f84, [_ZZ12CalculateSSDPKfmS0_mPfmE6filter+60];
	sub.f32 	%f85, %f18, %f84;
	fma.rn.f32 	%f86, %f85, %f85, %f83;
	ld.shared.f32 	%f87, [_ZZ12CalculateSSDPKfmS0_mPfmE6filter+64];
	sub.f32 	%f88, %f19, %f87;
	fma.rn.f32 	%f89, %f88, %f88, %f86;
	ld.shared.f32 	%f90, [_ZZ12CalculateSSDPKfmS0_mPfmE6filter+68];
	sub.f32 	%f91, %f20, %f90;
	fma.rn.f32 	%f92, %f91, %f91, %f89;
	ld.shared.f32 	%f93, [_ZZ12CalculateSSDPKfmS0_mPfmE6filter+72];
	sub.f32 	%f94, %f21, %f93;
	fma.rn.f32 	%f95, %f94, %f94, %f92;
	ld.shared.f32 	%f96, [_ZZ12CalculateSSDPKfmS0_mPfmE6filter+76];
	sub.f32 	%f97, %f22, %f96;
	fma.rn.f32 	%f98, %f97, %f97, %f95;
	ld.shared.f32 	%f99, [_ZZ12CalculateSSDPKfmS0_mPfmE6filter+80];
	sub.f32 	%f100, %f23, %f99;
	fma.rn.f32 	%f101, %f100, %f100, %f98;
	ld.shared.f32 	%f102, [_ZZ12CalculateSSDPKfmS0_mPfmE6filter+84];
	sub.f32 	%f103, %f24, %f102;
	fma.rn.f32 	%f104, %f103, %f103, %f101;
	ld.shared.f32 	%f105, [_ZZ12CalculateSSDPKfmS0_mPfmE6filter+88];
	sub.f32 	%f106, %f25, %f105;
	fma.rn.f32 	%f107, %f106, %f106, %f104;
	ld.shared.f32 	%f108, [_ZZ12CalculateSSDPKfmS0_mPfmE6filter+92];
	sub.f32 	%f109, %f26, %f108;
	fma.rn.f32 	%f110, %f109, %f109, %f107;
	ld.shared.f32 	%f111, [_ZZ12CalculateSSDPKfmS0_mPfmE6filter+96];
	sub.f32 	%f112, %f27, %f111;
	fma.rn.f32 	%f113, %f112, %f112, %f110;
	ld.shared.f32 	%f114, [_ZZ12CalculateSSDPKfmS0_mPfmE6filter+100];
	sub.f32 	%f115, %f28, %f114;
	fma.rn.f32 	%f116, %f115, %f115, %f113;
	ld.shared.f32 	%f117, [_ZZ12CalculateSSDPKfmS0_mPfmE6filter+104];
	sub.f32 	%f118, %f29, %f117;
	fma.rn.f32 	%f119, %f118, %f118, %f116;
	ld.shared.f32 	%f120, [_ZZ12CalculateSSDPKfmS0_mPfmE6filter+108];
	sub.f32 	%f121, %f30, %f120;
	fma.rn.f32 	%f122, %f121, %f121, %f119;
	ld.shared.f32 	%f123, [_ZZ12CalculateSSDPKfmS0_mPfmE6filter+112];
	sub.f32 	%f124, %f31, %f123;
	fma.rn.f32 	%f125, %f124, %f124, %f122;
	ld.shared.f32 	%f126, [_ZZ12CalculateSSDPKfmS0_mPfmE6filter+116];
	sub.f32 	%f127, %f32, %f126;
	fma.rn.f32 	%f128, %f127, %f127, %f125;
	ld.shared.f32 	%f129, [_ZZ12CalculateSSDPKfmS0_mPfmE6filter+120];
	sub.f32 	%f130, %f33, %f129;
	fma.rn.f32 	%f131, %f130, %f130, %f128;
	ld.shared.f32 	%f132, [_ZZ12CalculateSSDPKfmS0_mPfmE6filter+124];
	sub.f32 	%f133, %f34, %f132;
	fma.rn.f32 	%f134, %f133, %f133, %f131;
	ld.shared.f32 	%f135, [_ZZ12CalculateSSDPKfmS0_mPfmE6filter+128];
	sub.f32 	%f136, %f35, %f135;
	fma.rn.f32 	%f137, %f136, %f136, %f134;
	ld.shared.f32 	%f138, [_ZZ12CalculateSSDPKfmS0_mPfmE6filter+132];
	sub.f32 	%f139, %f36, %f138;
	fma.rn.f32 	%f140, %f139, %f139, %f137;
	ld.shared.f32 	%f141, [_ZZ12CalculateSSDPKfmS0_mPfmE6filter+136];
	sub.f32 	%f142, %f37, %f141;
	fma.rn.f32 	%f143, %f142, %f142, %f140;
	ld.shared.f32 	%f144, [_ZZ12CalculateSSDPKfmS0_mPfmE6filter+140];
	sub.f32 	%f145, %f38, %f144;
	fma.rn.f32 	%f146, %f145, %f145, %f143;
	cvt.u64.u32 	%rd21, %r13;
	cvt.u64.u32 	%rd22, %r41;
	mad.lo.s64 	%rd23, %rd28, %rd21, %rd22;
	cvta.to.global.u64 	%rd24, %rd27;
	shl.b64 	%rd25, %rd23, 2;
	add.s64 	%rd26, %rd24, %rd25;
	st.global.f32 	[%rd26], %f146;
$L__BB1_11:
	ret;

}


// ===== COMPILED SASS (sm_100) =====

	.target	sm_100

	.elftype	@"ET_EXEC"


//--------------------- .note.nv.tkinfo           --------------------------
	.section	.note.nv.tkinfo,"",@"SHT_NOTE"
	.sectionflags	@"SHF_NOTE_NV_TKINFO"
	.tkinfo
        /*0018*/ 	.word	0x00000002
        /*0030*/ 	.string	""
        /*0030*/ 	.string	"ptxas"
        /*0030*/ 	.string	"Cuda compilation tools, release 13.0, V13.0.88"
        /*0030*/ 	.string	"Build cuda_13.0.r13.0/compiler.36424714_0"
        /*0030*/ 	.string	"-arch sm_100 -m 64 "



//--------------------- .note.nv.cuinfo           --------------------------
	.section	.note.nv.cuinfo,"",@"SHT_NOTE"
	.sectionflags	@"SHF_NOTE_NV_CUINFO"
        /*0018*/ 	.short	0x0002
        /*001a*/ 	.short	0x0064
        /*001c*/ 	.short	0x0082
	.zero		2


//--------------------- .nv.info                  --------------------------
	.section	.nv.info,"",@"SHT_CUDA_INFO"
	.align	4


	//----- nvinfo : EIATTR_REGCOUNT
	.align		4
        /*0000*/ 	.byte	0x04, 0x2f
        /*0002*/ 	.short	(.L_1 - .L_0)
	.align		4
.L_0:
        /*0004*/ 	.word	index@(_Z12CalculatePCCPKfmS0_mPfm)
        /*0008*/ 	.word	0x0000005f


	//----- nvinfo : EIATTR_FRAME_SIZE
	.align		4
.L_1:
        /*000c*/ 	.byte	0x04, 0x11
        /*000e*/ 	.short	(.L_3 - .L_2)
	.align		4
.L_2:
        /*0010*/ 	.word	index@($__internal_1_$__cuda_sm3x_div_rn_noftz_f32_slowpath)
        /*0014*/ 	.word	0x00000000


	//----- nvinfo : EIATTR_FRAME_SIZE
	.align		4
.L_3:
        /*0018*/ 	.byte	0x04, 0x11
        /*001a*/ 	.short	(.L_5 - .L_4)
	.align		4
.L_4:
        /*001c*/ 	.word	index@($__internal_0_$__cuda_sm20_sqrt_rn_f32_slowpath)
        /*0020*/ 	.word	0x00000000


	//----- nvinfo : EIATTR_FRAME_SIZE
	.align		4
.L_5:
        /*0024*/ 	.byte	0x04, 0x11
        /*0026*/ 	.short	(.L_7 - .L_6)
	.align		4
.L_6:
        /*0028*/ 	.word	index@(_Z12CalculatePCCPKfmS0_mPfm)
        /*002c*/ 	.word	0x00000000


	//----- nvinfo : EIATTR_REGCOUNT
	.align		4
.L_7:
        /*0030*/ 	.byte	0x04, 0x2f
        /*0032*/ 	.short	(.L_9 - .L_8)
	.align		4
.L_8:
        /*0034*/ 	.word	index@(_Z12CalculateSSDPKfmS0_mPfm)
        /*0038*/ 	.word	0x0000001e


	//----- nvinfo : EIATTR_FRAME_SIZE
	.align		4
.L_9:
        /*003c*/ 	.byte	0x04, 0x11
        /*003e*/ 	.short	(.L_11 - .L_10)
	.align		4
.L_10:
        /*0040*/ 	.word	index@(_Z12CalculateSSDPKfmS0_mPfm)
        /*0044*/ 	.word	0x00000000


	//----- nvinfo : EIATTR_MIN_STACK_SIZE
	.align		4
.L_11:
        /*0048*/ 	.byte	0x04, 0x12
        /*004a*/ 	.short	(.L_13 - .L_12)
	.align		4
.L_12:
        /*004c*/ 	.word	index@(_Z12CalculateSSDPKfmS0_mPfm)
        /*0050*/ 	.word	0x00000000


	//----- nvinfo : EIATTR_MIN_STACK_SIZE
	.align		4
.L_13:
        /*0054*/ 	.byte	0x04, 0x12
        /*0056*/ 	.short	(.L_15 - .L_14)
	.align		4
.L_14:
        /*0058*/ 	.word	index@(_Z12CalculatePCCPKfmS0_mPfm)
        /*005c*/ 	.word	0x00000000
.L_15:


//--------------------- .nv.compat                --------------------------
	.section	.nv.compat,"",@"SHT_CUDA_COMPAT_INFO"
	.align	4
        /*0000*/ 	.byte	0x02, 0x09, 0x00, 0x00, 0x02, 0x02, 0x01, 0x00, 0x02, 0x05, 0x05, 0x00, 0x03, 0x07, 0x01, 0x01
        /*0010*/ 	.byte	0x02, 0x03, 0x00, 0x00, 0x02, 0x06, 0x01, 0x00, 0x04, 0x0b, 0x08, 0x00, 0x01, 0x00, 0x00, 0x00
        /*0020*/ 	.byte	0x00, 0x00, 0x00, 0x00


//--------------------- .nv.info._Z12CalculateSSDPKfmS0_mPfm --------------------------
	.section	.nv.info._Z12CalculateSSDPKfmS0_mPfm,"",@"SHT_CUDA_INFO"
	.sectionflags	@""
	.align	4


	//----- nvinfo : EIATTR_CUDA_API_VERSION
	.align		4
        /*0000*/ 	.byte	0x04, 0x37
        /*0002*/ 	.short	(.L_17 - .L_16)
.L_16:
        /*0004*/ 	.word	0x00000082


	//----- nvinfo : EIATTR_KPARAM_INFO
	.align		4
.L_17:
        /*0008*/ 	.byte	0x04, 0x17
        /*000a*/ 	.short	(.L_19 - .L_18)
.L_18:
        /*000c*/ 	.word	0x00000000
        /*0010*/ 	.short	0x0005
        /*0012*/ 	.short	0x0028
        /*0014*/ 	.byte	0x00, 0xf0, 0x21, 0x00


	//----- nvinfo : EIATTR_KPARAM_INFO
	.align		4
.L_19:
        /*0018*/ 	.byte	0x04, 0x17
        /*001a*/ 	.short	(.L_21 - .L_20)
.L_20:
        /*001c*/ 	.word	0x00000000
        /*0020*/ 	.short	0x0004
        /*0022*/ 	.short	0x0020
        /*0024*/ 	.byte	0x00, 0xf5, 0x21, 0x00


	//----- nvinfo : EIATTR_KPARAM_INFO
	.align		4
.L_21:
        /*0028*/ 	.byte	0x04, 0x17
        /*002a*/ 	.short	(.L_23 - .L_22)
.L_22:
        /*002c*/ 	.word	0x00000000
        /*0030*/ 	.short	0x0003
        /*0032*/ 	.short	0x0018
        /*0034*/ 	.byte	0x00, 0xf0, 0x21, 0x00


	//----- nvinfo : EIATTR_KPARAM_INFO
	.align		4
.L_23:
        /*0038*/ 	.byte	0x04, 0x17
        /*003a*/ 	.short	(.L_25 - .L_24)
.L_24:
        /*003c*/ 	.word	0x00000000
        /*0040*/ 	.short	0x0002
        /*0042*/ 	.short	0x0010
        /*0044*/ 	.byte	0x00, 0xf5, 0x21, 0x00


	//----- nvinfo : EIATTR_KPARAM_INFO
	.align		4
.L_25:
        /*0048*/ 	.byte	0x04, 0x17
        /*004a*/ 	.short	(.L_27 - .L_26)
.L_26:
        /*004c*/ 	.word	0x00000000
        /*0050*/ 	.short	0x0001
        /*0052*/ 	.short	0x0008
        /*0054*/ 	.byte	0x00, 0xf0, 0x21, 0x00


	//----- nvinfo : EIATTR_KPARAM_INFO
	.align		4
.L_27:
        /*0058*/ 	.byte	0x04, 0x17
        /*005a*/ 	.short	(.L_29 - .L_28)
.L_28:
        /*005c*/ 	.word	0x00000000
        /*0060*/ 	.short	0x0000
        /*0062*/ 	.short	0x0000
        /*0064*/ 	.byte	0x00, 0xf5, 0x21, 0x00


	//----- nvinfo : EIATTR_SPARSE_MMA_MASK
	.align		4
.L_29:
        /*0068*/ 	.byte	0x03, 0x50
        /*006a*/ 	.short	0x0000


	//----- nvinfo : EIATTR_MAXREG_COUNT
	.align		4
        /*006c*/ 	.byte	0x03, 0x1b
        /*006e*/ 	.short	0x00ff


	//----- nvinfo : EIATTR_NUM_BARRIERS
	.align		4
        /*0070*/ 	.byte	0x02, 0x4c
        /*0072*/ 	.byte	0x01
	.zero		1


	//----- nvinfo : EIATTR_MERCURY_ISA_VERSION
	.align		4
        /*0074*/ 	.byte	0x03, 0x5f
        /*0076*/ 	.short	0x0101


	//----- nvinfo : EIATTR_VRC_CTA_INIT_COUNT
	.align		4
        /*0078*/ 	.byte	0x02, 0x4a
	.zero		1
	.zero		1


	//----- nvinfo : EIATTR_EXIT_INSTR_OFFSETS
	.align		4
        /*007c*/ 	.byte	0x04, 0x1c
        /*007e*/ 	.short	(.L_31 - .L_30)


	//   ....[0]....
.L_30:
        /*0080*/ 	.word	0x00000490


	//   ....[1]....
        /*0084*/ 	.word	0x000004d0


	//   ....[2]....
        /*0088*/ 	.word	0x00000cb0


	//----- nvinfo : EIATTR_CRS_STACK_SIZE
	.align		4
.L_31:
        /*008c*/ 	.byte	0x04, 0x1e
        /*008e*/ 	.short	(.L_33 - .L_32)
.L_32:
        /*0090*/ 	.word	0x00000000


	//----- nvinfo : EIATTR_CBANK_PARAM_SIZE
	.align		4
.L_33:
        /*0094*/ 	.byte	0x03, 0x19
        /*0096*/ 	.short	0x0030


	//----- nvinfo : EIATTR_PARAM_CBANK
	.align		4
        /*0098*/ 	.byte	0x04, 0x0a
        /*009a*/ 	.short	(.L_35 - .L_34)
	.align		4
.L_34:
        /*009c*/ 	.word	index@(.nv.constant0._Z12CalculateSSDPKfmS0_mPfm)
        /*00a0*/ 	.short	0x0380
        /*00a2*/ 	.short	0x0030


	//----- nvinfo : EIATTR_SW_WAR
	.align		4
.L_35:
        /*00a4*/ 	.byte	0x04, 0x36
        /*00a6*/ 	.short	(.L_37 - .L_36)
.L_36:
        /*00a8*/ 	.word	0x00000008
.L_37:


//--------------------- .nv.info._Z12CalculatePCCPKfmS0_mPfm --------------------------
	.section	.nv.info._Z12CalculatePCCPKfmS0_mPfm,"",@"SHT_CUDA_INFO"
	.sectionflags	@""
	.align	4


	//----- nvinfo : EIATTR_CUDA_API_VERSION
	.align		4
        /*0000*/ 	.byte	0x04, 0x37
        /*0002*/ 	.short	(.L_39 - .L_38)
.L_38:
        /*0004*/ 	.word	0x00000082


	//----- nvinfo : EIATTR_KPARAM_INFO
	.align		4
.L_39:
        /*0008*/ 	.byte	0x04, 0x17
        /*000a*/ 	.short	(.L_41 - .L_40)
.L_40:
        /*000c*/ 	.word	0x00000000
        /*0010*/ 	.short	0x0005
        /*0012*/ 	.short	0x0028
        /*0014*/ 	.byte	0x00, 0xf0, 0x21, 0x00


	//----- nvinfo : EIATTR_KPARAM_INFO
	.align		4
.L_41:
        /*0018*/ 	.byte	0x04, 0x17
        /*001a*/ 	.short	(.L_43 - .L_42)
.L_42:
        /*001c*/ 	.word	0x00000000
        /*0020*/ 	.short	0x0004
        /*0022*/ 	.short	0x0020
        /*0024*/ 	.byte	0x00, 0xf5, 0x21, 0x00


	//----- nvinfo : EIATTR_KPARAM_INFO
	.align		4
.L_43:
        /*0028*/ 	.byte	0x04, 0x17
        /*002a*/ 	.short	(.L_45 - .L_44)
.L_44:
        /*002c*/ 	.word	0x00000000
        /*0030*/ 	.short	0x0003
        /*0032*/ 	.short	0x0018
        /*0034*/ 	.byte	0x00, 0xf0, 0x21, 0x00


	//----- nvinfo : EIATTR_KPARAM_INFO
	.align		4
.L_45:
        /*0038*/ 	.byte	0x04, 0x17
        /*003a*/ 	.short	(.L_47 - .L_46)
.L_46:
        /*003c*/ 	.word	0x00000000
        /*0040*/ 	.short	0x0002
        /*0042*/ 	.short	0x0010
        /*0044*/ 	.byte	0x00, 0xf5, 0x21, 0x00


	//----- nvinfo : EIATTR_KPARAM_INFO
	.align		4
.L_47:
        /*0048*/ 	.byte	0x04, 0x17
        /*004a*/ 	.short	(.L_49 - .L_48)
.L_48:
        /*004c*/ 	.word	0x00000000
        /*0050*/ 	.short	0x0001
        /*0052*/ 	.short	0x0008
        /*0054*/ 	.byte	0x00, 0xf0, 0x21, 0x00


	//----- nvinfo : EIATTR_KPARAM_INFO
	.align		4
.L_49:
        /*0058*/ 	.byte	0x04, 0x17
        /*005a*/ 	.short	(.L_51 - .L_50)
.L_50:
        /*005c*/ 	.word	0x00000000
        /*0060*/ 	.short	0x0000
        /*0062*/ 	.short	0x0000
        /*0064*/ 	.byte	0x00, 0xf5, 0x21, 0x00


	//----- nvinfo : EIATTR_SPARSE_MMA_MASK
	.align		4
.L_51:
        /*0068*/ 	.byte	0x03, 0x50
        /*006a*/ 	.short	0x0000


	//----- nvinfo : EIATTR_MAXREG_COUNT
	.align		4
        /*006c*/ 	.byte	0x03, 0x1b
        /*006e*/ 	.short	0x00ff


	//----- nvinfo : EIATTR_NUM_BARRIERS
	.align		4
        /*0070*/ 	.byte	0x02, 0x4c
        /*0072*/ 	.byte	0x01
	.zero		1


	//----- nvinfo : EIATTR_MERCURY_ISA_VERSION
	.align		4
        /*0074*/ 	.byte	0x03, 0x5f
        /*0076*/ 	.short	0x0101


	//----- nvinfo : EIATTR_VRC_CTA_INIT_COUNT
	.align		4
        /*0078*/ 	.byte	0x02, 0x4a
	.zero		1
	.zero		1


	//----- nvinfo : EIATTR_EXIT_INSTR_OFFSETS
	.align		4
        /*007c*/ 	.byte	0x04, 0x1c
        /*007e*/ 	.short	(.L_53 - .L_52)


	//   ....[0]....
.L_52:
        /*0080*/ 	.word	0x00000490


	//   ....[1]....
        /*0084*/ 	.word	0x000004d0


	//   ....[2]....
        /*0088*/ 	.word	0x00001ca0


	//----- nvinfo : EIATTR_CRS_STACK_SIZE
	.align		4
.L_53:
        /*008c*/ 	.byte	0x04, 0x1e
        /*008e*/ 	.short	(.L_55 - .L_54)
.L_54:
        /*0090*/ 	.word	0x00000000


	//----- nvinfo : EIATTR_CBANK_PARAM_SIZE
	.align		4
.L_55:
        /*0094*/ 	.byte	0x03, 0x19
        /*0096*/ 	.short	0x0030


	//----- nvinfo : EIATTR_PARAM_CBANK
	.align		4
        /*0098*/ 	.byte	0x04, 0x0a
        /*009a*/ 	.short	(.L_57 - .L_56)
	.align		4
.L_56:
        /*009c*/ 	.word	index@(.nv.constant0._Z12CalculatePCCPKfmS0_mPfm)
        /*00a0*/ 	.short	0x0380
        /*00a2*/ 	.short	0x0030


	//----- nvinfo : EIATTR_SW_WAR
	.align		4
.L_57:
        /*00a4*/ 	.byte	0x04, 0x36
        /*00a6*/ 	.short	(.L_59 - .L_58)
.L_58:
        /*00a8*/ 	.word	0x00000008
.L_59:


//--------------------- .nv.callgraph             --------------------------
	.section	.nv.callgraph,"",@"SHT_CUDA_CALLGRAPH"
	.align	4
	.sectionentsize	8
	.align		4
        /*0000*/ 	.word	0x00000000
	.align		4
        /*0004*/ 	.word	0xffffffff
	.align		4
        /*0008*/ 	.word	0x00000000
	.align		4
        /*000c*/ 	.word	0xfffffffe
	.align		4
        /*0010*/ 	.word	0x00000000
	.align		4
        /*0014*/ 	.word	0xfffffffd
	.align		4
        /*0018*/ 	.word	0x00000000
	.align		4
        /*001c*/ 	.word	0xfffffffc


//--------------------- .text._Z12CalculateSSDPKfmS0_mPfm --------------------------
	.section	.text._Z12CalculateSSDPKfmS0_mPfm,"ax",@progbits
	.align	128
        .global         _Z12CalculateSSDPKfmS0_mPfm
        .type           _Z12CalculateSSDPKfmS0_mPfm,@function
        .size           _Z12CalculateSSDPKfmS0_mPfm,(.L_x_43 - _Z12CalculateSSDPKfmS0_mPfm)
        .other          _Z12CalculateSSDPKfmS0_mPfm,@"STO_CUDA_ENTRY STV_DEFAULT"
_Z12CalculateSSDPKfmS0_mPfm:
.text._Z12CalculateSSDPKfmS0_mPfm:
[----:B------:R-:W-:Y:S01]  /*0000*/  LDC R1, c[0x0][0x37c] ;  /* 0x0000df00ff017b82 */ /* 0x000fe20000000800 */
[----:B------:R-:W0:Y:S01]  /*0010*/  S2R R3, SR_TID.X ;  /* 0x0000000000037919 */ /* 0x000e220000002100 */
[----:B------:R-:W1:Y:S01]  /*0020*/  LDCU.64 UR6, c[0x0][0x358] ;  /* 0x00006b00ff0677ac */ /* 0x000e620008000a00 */
[----:B------:R-:W-:Y:S01]  /*0030*/  BSSY.RECONVERGENT B0, `(.L_x_0) ;  /* 0x0000013000007945 */ /* 0x000fe20003800200 */
[----:B------:R-:W2:Y:S01]  /*0040*/  S2R R4, SR_TID.Y ;  /* 0x0000000000047919 */ /* 0x000ea20000002200 */
[C---:B0-----:R-:W-:Y:S02]  /*0050*/  ISETP.GT.U32.AND P1, PT, R3.reuse, 0x15, PT ;  /* 0x000000150300780c */ /* 0x041fe40003f24070 */
[----:B--2---:R-:W-:-:S04]  /*0060*/  VIMNMX.U32 R0, PT, PT, R3, R4, !PT ;  /* 0x0000000403007248 */ /* 0x004fc80007fe0000 */
[----:B------:R-:W-:-:S13]  /*0070*/  ISETP.GT.U32.AND P0, PT, R0, 0x5, PT ;  /* 0x000000050000780c */ /* 0x000fda0003f04070 */
[----:B-1----:R-:W-:Y:S05]  /*0080*/  @P0 BRA `(.L_x_1) ;  /* 0x0000000000340947 */ /* 0x002fea0003800000 */
[----:B------:R-:W0:Y:S01]  /*0090*/  LDCU.128 UR8, c[0x0][0x390] ;  /* 0x00007200ff0877ac */ /* 0x000e220008000c00 */
[----:B------:R-:W-:-:S03]  /*00a0*/  HFMA2 R5, -RZ, RZ, 0, 0 ;  /* 0x00000000ff057431 */ /* 0x000fc600000001ff */
[----:B0-----:R-:W-:-:S04]  /*00b0*/  IMAD.WIDE.U32 R6, R3, UR10, R4 ;  /* 0x0000000a03067c25 */ /* 0x001fc8000f8e0004 */
[----:B------:R-:W-:Y:S01]  /*00c0*/  IMAD R7, R3, UR11, R7 ;  /* 0x0000000b03077c24 */ /* 0x000fe2000f8e0207 */
[----:B------:R-:W-:-:S04]  /*00d0*/  LEA R8, P0, R6, UR8, 0x2 ;  /* 0x0000000806087c11 */ /* 0x000fc8000f8010ff */
[----:B------:R-:W-:-:S05]  /*00e0*/  LEA.HI.X R9, R6, UR9, R7, 0x2, P0 ;  /* 0x0000000906097c11 */ /* 0x000fca00080f1407 */
[----:B------:R-:W2:Y:S01]  /*00f0*/  LDG.E R8, desc[UR6][R8.64] ;  /* 0x0000000608087981 */ /* 0x000ea2000c1e1900 */
[----:B------:R-:W0:Y:S01]  /*0100*/  S2UR UR5, SR_CgaCtaId ;  /* 0x00000000000579c3 */ /* 0x000e220000008800 */
[----:B------:R-:W-:Y:S01]  /*0110*/  UMOV UR4, 0x400 ;  /* 0x0000040000047882 */ /* 0x000fe20000000000 */
[----:B------:R-:W-:Y:S01]  /*0120*/  IMAD R0, R3, 0x6, R4 ;  /* 0x0000000603007824 */ /* 0x000fe200078e0204 */
[----:B0-----:R-:W-:-:S06]  /*0130*/  ULEA UR4, UR5, UR4, 0x18 ;  /* 0x0000000405047291 */ /* 0x001fcc000f8ec0ff */
[----:B------:R-:W-:-:S05]  /*0140*/  LEA R7, R0, UR4, 0x2 ;  /* 0x0000000400077c11 */ /* 0x000fca000f8e10ff */
[----:B--2---:R0:W-:Y:S02]  /*0150*/  STS [R7], R8 ;  /* 0x0000000807007388 */ /* 0x0041e40000000800 */
.L_x_1:
[----:B------:R-:W-:Y:S05]  /*0160*/  BSYNC.RECONVERGENT B0 ;  /* 0x0000000000007941 */ /* 0x000fea0003800200 */
.L_x_0:
[----:B------:R-:W-:Y:S04]  /*0170*/  BSSY.RECONVERGENT B0, `(.L_x_2) ;  /* 0x0000027000007945 */ /* 0x000fe80003800200 */
[----:B------:R-:W-:Y:S05]  /*0180*/  @P1 BRA `(.L_x_3) ;  /* 0x0000000000941947 */ /* 0x000fea0003800000 */
[----:B0-----:R-:W0:Y:S01]  /*0190*/  S2R R7, SR_CTAID.Y ;  /* 0x0000000000077919 */ /* 0x001e220000002600 */
[----:B------:R-:W1:Y:S01]  /*01a0*/  S2UR UR5, SR_CgaCtaId ;  /* 0x00000000000579c3 */ /* 0x000e620000008800 */
[----:B------:R-:W-:Y:S01]  /*01b0*/  UMOV UR4, 0x400 ;  /* 0x0000040000047882 */ /* 0x000fe20000000000 */
[----:B------:R-:W-:Y:S01]  /*01c0*/  MOV R9, R3 ;  /* 0x0000000300097202 */ /* 0x000fe20000000f00 */
[----:B------:R-:W2:Y:S01]  /*01d0*/  S2R R12, SR_CTAID.X ;  /* 0x00000000000c7919 */ /* 0x000ea20000002500 */
[----:B------:R-:W-:-:S04]  /*01e0*/  UIADD3 UR4, UPT, UPT, UR4, 0x90, URZ ;  /* 0x0000009004047890 */ /* 0x000fc8000fffe0ff */
[----:B-1----:R-:W-:-:S06]  /*01f0*/  ULEA UR4, UR5, UR4, 0x18 ;  /* 0x0000000405047291 */ /* 0x002fcc000f8ec0ff */
[----:B------:R-:W-:Y:S02]  /*0200*/  LEA R0, R4, UR4, 0x2 ;  /* 0x0000000404007c11 */ /* 0x000fe4000f8e10ff */
[----:B0-----:R-:W-:-:S07]  /*0210*/  LEA R2, R7, R4, 0x4 ;  /* 0x0000000407027211 */ /* 0x001fce00078e20ff */
.L_x_7:
[----:B------:R-:W-:Y:S01]  /*0220*/  ISETP.GT.U32.AND P1, PT, R4, 0x15, PT ;  /* 0x000000150400780c */ /* 0x000fe20003f24070 */
[----:B------:R-:W-:Y:S01]  /*0230*/  BSSY.RECONVERGENT B1, `(.L_x_4) ;  /* 0x0000018000017945 */ /* 0x000fe20003800200 */
[C---:B------:R-:W-:Y:S02]  /*0240*/  ISETP.GE.U32.AND P0, PT, R9.reuse, 0x6, PT ;  /* 0x000000060900780c */ /* 0x040fe40003f06070 */
[----:B------:R-:W-:-:S09]  /*0250*/  IADD3 R10, PT, PT, R9, 0x10, RZ ;  /* 0x00000010090a7810 */ /* 0x000fd20007ffe0ff */
[----:B------:R-:W-:Y:S05]  /*0260*/  @P1 BRA `(.L_x_5) ;  /* 0x0000000000501947 */ /* 0x000fea0003800000 */
[----:B------:R-:W0:Y:S01]  /*0270*/  LDCU.128 UR8, c[0x0][0x380] ;  /* 0x00007000ff0877ac */ /* 0x000e220008000c00 */
[----:B------:R-:W-:Y:S01]  /*0280*/  HFMA2 R7, -RZ, RZ, 0, 0 ;  /* 0x00000000ff077431 */ /* 0x000fe200000001ff */
[----:B--2---:R-:W-:Y:S01]  /*0290*/  LEA R11, R12, R9, 0x4 ;  /* 0x000000090c0b7211 */ /* 0x004fe200078e20ff */
[----:B------:R-:W-:Y:S01]  /*02a0*/  IMAD R8, R9, 0x58, R0 ;  /* 0x0000005809087824 */ /* 0x000fe200078e0200 */
[----:B------:R-:W-:Y:S02]  /*02b0*/  MOV R6, R2 ;  /* 0x0000000200067202 */ /* 0x000fe40000000f00 */
[----:B------:R-:W-:-:S03]  /*02c0*/  MOV R9, R4 ;  /* 0x0000000400097202 */ /* 0x000fc60000000f00 */
[----:B0-----:R-:W-:-:S04]  /*02d0*/  IMAD.WIDE.U32 R6, R11, UR10, R6 ;  /* 0x0000000a0b067c25 */ /* 0x001fc8000f8e0006 */
[----:B------:R-:W-:Y:S01]  /*02e0*/  IMAD R11, R11, UR11, R7 ;  /* 0x0000000b0b0b7c24 */ /* 0x000fe2000f8e0207 */
[----:B------:R-:W-:-:S04]  /*02f0*/  LEA R13, P1, R6, UR8, 0x2 ;  /* 0x00000008060d7c11 */ /* 0x000fc8000f8210ff */
[----:B------:R-:W-:-:S09]  /*0300*/  LEA.HI.X R14, R6, UR9, R11, 0x2, P1 ;  /* 0x00000009060e7c11 */ /* 0x000fd200088f140b */
.L_x_6:
[----:B------:R-:W-:Y:S02]  /*0310*/  MOV R7, R14 ;  /* 0x0000000e00077202 */ /* 0x000fe40000000f00 */
[----:B------:R-:W-:-:S05]  /*0320*/  MOV R6, R13 ;  /* 0x0000000d00067202 */ /* 0x000fca0000000f00 */
[----:B------:R-:W2:Y:S01]  /*0330*/  LDG.E R7, desc[UR6][R6.64] ;  /* 0x0000000606077981 */ /* 0x000ea2000c1e1900 */
[----:B------:R-:W-:Y:S02]  /*0340*/  ISETP.GE.U32.AND P1, PT, R9, 0x6, PT ;  /* 0x000000060900780c */ /* 0x000fe40003f26070 */
[----:B------:R-:W-:Y:S02]  /*0350*/  IADD3 R13, P2, PT, R13, 0x40, RZ ;  /* 0x000000400d0d7810 */ /* 0x000fe40007f5e0ff */
[----:B------:R-:W-:Y:S02]  /*0360*/  IADD3 R9, PT, PT, R9, 0x10, RZ ;  /* 0x0000001009097810 */ /* 0x000fe40007ffe0ff */
[----:B------:R-:W-:Y:S01]  /*0370*/  IADD3.X R14, PT, PT, RZ, R14, RZ, P2, !PT ;  /* 0x0000000eff0e7210 */ /* 0x000fe200017fe4ff */
[----:B--2---:R0:W-:Y:S02]  /*0380*/  STS [R8], R7 ;  /* 0x0000000708007388 */ /* 0x0041e40000000800 */
[----:B0-----:R-:W-:-:S04]  /*0390*/  IADD3 R8, PT, PT, R8, 0x40, RZ ;  /* 0x0000004008087810 */ /* 0x001fc80007ffe0ff */
[----:B------:R-:W-:Y:S05]  /*03a0*/  @!P1 BRA `(.L_x_6) ;  /* 0xfffffffc00d89947 */ /* 0x000fea000383ffff */
.L_x_5:
[----:B------:R-:W-:Y:S05]  /*03b0*/  BSYNC.RECONVERGENT B1 ;  /* 0x0000000000017941 */ /* 0x000fea0003800200 */
.L_x_4:
[----:B------:R-:W-:Y:S01]  /*03c0*/  MOV R9, R10 ;  /* 0x0000000a00097202 */ /* 0x000fe20000000f00 */
[----:B------:R-:W-:Y:S06]  /*03d0*/  @!P0 BRA `(.L_x_7) ;  /* 0xfffffffc00908947 */ /* 0x000fec000383ffff */
.L_x_3:
[----:B------:R-:W-:Y:S05]  /*03e0*/  BSYNC.RECONVERGENT B0 ;  /* 0x0000000000007941 */ /* 0x000fea0003800200 */
.L_x_2:
[----:B------:R-:W1:Y:S01]  /*03f0*/  S2R R0, SR_CTAID.X ;  /* 0x0000000000007919 */ /* 0x000e620000002500 */
[----:B------:R-:W3:Y:S01]  /*0400*/  S2UR UR12, SR_CgaCtaId ;  /* 0x00000000000c79c3 */ /* 0x000ee20000008800 */
[----:B------:R-:W-:-:S07]  /*0410*/  UMOV UR5, 0x400 ;  /* 0x0000040000057882 */ /* 0x000fce0000000000 */
[----:B------:R-:W-:Y:S01]  /*0420*/  BAR.SYNC.DEFER_BLOCKING 0x0 ;  /* 0x0000000000007b1d */ /* 0x000fe20000010000 */
[----:B------:R-:W-:-:S04]  /*0430*/  UIADD3 UR4, UPT, UPT, UR5, 0x90, URZ ;  /* 0x0000009005047890 */ /* 0x000fc8000fffe0ff */
[----:B---3--:R-:W-:Y:S01]  /*0440*/  ULEA UR4, UR12, UR4, 0x18 ;  /* 0x000000040c047291 */ /* 0x008fe2000f8ec0ff */
[----:B-1----:R-:W-:Y:S01]  /*0450*/  LEA R17, R0, R3, 0x4 ;  /* 0x0000000300117211 */ /* 0x002fe200078e20ff */
[----:B------:R-:W-:-:S03]  /*0460*/  IMAD R3, R3, 0x16, R4 ;  /* 0x0000001603037824 */ /* 0x000fc600078e0204 */
[----:B------:R-:W-:Y:S02]  /*0470*/  ISETP.GT.U32.AND P0, PT, R17, 0x9bd, PT ;  /* 0x000009bd1100780c */ /* 0x000fe40003f04070 */
[----:B------:R-:W-:-:S11]  /*0480*/  LEA R3, R3, UR4, 0x2 ;  /* 0x0000000403037c11 */ /* 0x000fd6000f8e10ff */
[----:B------:R-:W-:Y:S05]  /*0490*/  @P0 EXIT ;  /* 0x000000000000094d */ /* 0x000fea0003800000 */
[----:B------:R-:W1:Y:S02]  /*04a0*/  S2R R5, SR_CTAID.Y ;  /* 0x0000000000057919 */ /* 0x000e640000002600 */
[----:B-1----:R-:W-:-:S04]  /*04b0*/  LEA R2, R5, R4, 0x4 ;  /* 0x0000000405027211 */ /* 0x002fc800078e20ff */
[----:B------:R-:W-:-:S13]  /*04c0*/  ISETP.GT.U32.AND P0, PT, R2, 0x2e7, PT ;  /* 0x000002e70200780c */ /* 0x000fda0003f04070 */
[----:B------:R-:W-:Y:S05]  /*04d0*/  @P0 EXIT ;  /* 0x000000000000094d */ /* 0x000fea0003800000 */
[----:B------:R-:W-:Y:S01]  /*04e0*/  ULEA UR4, UR12, UR5, 0x18 ;  /* 0x000000050c047291 */ /* 0x000fe2000f8ec0ff */
[----:B------:R-:W-:Y:S01]  /*04f0*/  LDS R27, [R3] ;  /* 0x00000000031b7984 */ /* 0x000fe20000000800 */
[----:B------:R-:W1:Y:S03]  /*0500*/  LDCU.128 UR8, c[0x0][0x3a0] ;  /* 0x00007400ff0877ac */ /* 0x000e660008000c00 */
[----:B------:R-:W-:Y:S04]  /*0510*/  LDS R16, [R3+0x4] ;  /* 0x0000040003107984 */ /* 0x000fe80000000800 */
[----:B--2---:R-:W2:Y:S04]  /*0520*/  LDS.128 R12, [UR4] ;  /* 0x00000004ff0c7984 */ /* 0x004ea80008000c00 */
[----:B------:R-:W3:Y:S04]  /*0530*/  LDS R21, [R3+0x8] ;  /* 0x0000080003157984 */ /* 0x000ee80000000800 */
[----:B------:R-:W4:Y:S04]  /*0540*/  LDS R18, [R3+0xc] ;  /* 0x00000c0003127984 */ /* 0x000f280000000800 */
[----:B------:R-:W-:Y:S04]  /*0550*/  LDS R25, [R3+0x10] ;  /* 0x0000100003197984 */ /* 0x000fe80000000800 */
[----:B0-----:R-:W0:Y:S04]  /*0560*/  LDS.128 R8, [UR4+0x10] ;  /* 0x00001004ff087984 */ /* 0x001e280008000c00 */
[----:B------:R-:W5:Y:S04]  /*0570*/  LDS R22, [R3+0x14] ;  /* 0x0000140003167984 */ /* 0x000f680000000800 */
[----:B------:R-:W1:Y:S04]  /*0580*/  LDS R19, [R3+0x58] ;  /* 0x0000580003137984 */ /* 0x000e680000000800 */
[----:B------:R-:W1:Y:S04]  /*0590*/  LDS R20, [R3+0x5c] ;  /* 0x00005c0003147984 */ /* 0x000e680000000800 */
[----:B------:R-:W-:Y:S04]  /*05a0*/  LDS R23, [R3+0x60] ;  /* 0x0000600003177984 */ /* 0x000fe80000000800 */
[----:B------:R-:W1:Y:S01]  /*05b0*/  LDS.128 R4, [UR4+0x20] ;  /* 0x00002004ff047984 */ /* 0x000e620008000c00 */
[----:B--2---:R-:W-:Y:S01]  /*05c0*/  FADD R0, R27, -R12 ;  /* 0x8000000c1b007221 */ /* 0x004fe20000000000 */
[----:B------:R-:W-:-:S02]  /*05d0*/  FADD R13, R16, -R13 ;  /* 0x8000000d100d7221 */ /* 0x000fc40000000000 */
[----:B------:R-:W2:Y:S01]  /*05e0*/  LDS R16, [R3+0x64] ;  /* 0x0000640003107984 */ /* 0x000ea20000000800 */
[----:B------:R-:W-:-:S04]  /*05f0*/  FFMA R0, R0, R0, RZ ;  /* 0x0000000000007223 */ /* 0x000fc800000000ff */
[----:B------:R-:W-:Y:S01]  /*0600*/  FFMA R0, R13, R13, R0 ;  /* 0x0000000d0d007223 */ /* 0x000fe20000000000 */
[----:B---3--:R-:W-:Y:S01]  /*0610*/  FADD R13, R21, -R14 ;  /* 0x8000000e150d7221 */ /* 0x008fe20000000000 */
[----:B----4-:R-:W-:Y:S01]  /*0620*/  FADD R15, R18, -R15 ;  /* 0x8000000f120f7221 */ /* 0x010fe20000000000 */
[----:B------:R-:W3:Y:S02]  /*0630*/  LDS R21, [R3+0x68] ;  /* 0x0000680003157984 */ /* 0x000ee40000000800 */
[----:B------:R-:W-:Y:S02]  /*0640*/  FFMA R0, R13, R13, R0 ;  /* 0x0000000d0d007223 */ /* 0x000fe40000000000 */
[----:B------:R-:W4:Y:S01]  /*0650*/  LDS R18, [R3+0x6c] ;  /* 0x00006c0003127984 */ /* 0x000f220000000800 */
[----:B0-----:R-:W-:Y:S01]  /*0660*/  FADD R27, R25, -R8 ;  /* 0x80000008191b7221 */ /* 0x001fe20000000000 */
[----:B------:R-:W-:Y:S02]  /*0670*/  FFMA R0, R15, R15, R0 ;  /* 0x0000000f0f007223 */ /* 0x000fe40000000000 */
[----:B------:R-:W-:Y:S01]  /*0680*/  LDS R25, [R3+0xb0] ;  /* 0x0000b00003197984 */ /* 0x000fe20000000800 */
[----:B-----5:R-:W-:Y:S01]  /*0690*/  FADD R22, R22, -R9 ;  /* 0x8000000916167221 */ /* 0x020fe20000000000 */
[----:B------:R-:W-:-:S02]  /*06a0*/  FFMA R27, R27, R27, R0 ;  /* 0x0000001b1b1b7223 */ /* 0x000fc40000000000 */
[----:B------:R-:W0:Y:S01]  /*06b0*/  LDS.128 R12, [UR4+0x30] ;  /* 0x00003004ff0c7984 */ /* 0x000e220008000c00 */
[----:B-1----:R-:W-:Y:S01]  /*06c0*/  FADD R10, R19, -R10 ;  /* 0x8000000a130a7221 */ /* 0x002fe20000000000 */
[----:B------:R-:W-:Y:S02]  /*06d0*/  FFMA R27, R22, R22, R27 ;  /* 0x00000016161b7223 */ /* 0x000fe4000000001b */
[----:B------:R-:W1:Y:S01]  /*06e0*/  LDS R0, [R3+0xb4] ;  /* 0x0000b40003007984 */ /* 0x000e620000000800 */
[----:B------:R-:W-:Y:S01]  /*06f0*/  FADD R8, R20, -R11 ;  /* 0x8000000b14087221 */ /* 0x000fe20000000000 */
[----:B------:R-:W-:Y:S02]  /*0700*/  FFMA R27, R10, R10, R27 ;  /* 0x0000000a0a1b7223 */ /* 0x000fe4000000001b */
[----:B------:R-:W5:Y:S02]  /*0710*/  LDS R19, [R3+0xb8] ;  /* 0x0000b80003137984 */ /* 0x000f640000000800 */
[----:B------:R-:W-:-:S02]  /*0720*/  FFMA R27, R8, R8, R27 ;  /* 0x00000008081b7223 */ /* 0x000fc4000000001b */
[----:B------:R-:W5:Y:S01]  /*0730*/  LDS R20, [R3+0xbc] ;  /* 0x0000bc0003147984 */ /* 0x000f620000000800 */
[----:B------:R-:W-:-:S03]  /*0740*/  FADD R4, R23, -R4 ;  /* 0x8000000417047221 */ /* 0x000fc60000000000 */
[----:B------:R-:W-:Y:S01]  /*0750*/  LDS R23, [R3+0xc0] ;  /* 0x0000c00003177984 */ /* 0x000fe20000000800 */
[----:B------:R-:W-:-:S03]  /*0760*/  FFMA R27, R4, R4, R27 ;  /* 0x00000004041b7223 */ /* 0x000fc6000000001b */
[----:B------:R-:W5:Y:S01]  /*0770*/  LDS.128 R8, [UR4+0x40] ;  /* 0x00004004ff087984 */ /* 0x000f620008000c00 */
[----:B--2---:R-:W-:-:S03]  /*0780*/  FADD R4, R16, -R5 ;  /* 0x8000000510047221 */ /* 0x004fc60000000000 */
[----:B------:R-:W2:Y:S01]  /*0790*/  LDS R16, [R3+0xc4] ;  /* 0x0000c40003107984 */ /* 0x000ea20000000800 */
[----:B------:R-:W-:Y:S01]  /*07a0*/  FFMA R27, R4, R4, R27 ;  /* 0x00000004041b7223 */ /* 0x000fe2000000001b */
[----:B---3--:R-:W-:Y:S02]  /*07b0*/  FADD R6, R21, -R6 ;  /* 0x8000000615067221 */ /* 0x008fe40000000000 */
[----:B------:R-:W3:Y:S02]  /*07c0*/  LDS R21, [R3+0x108] ;  /* 0x0001080003157984 */ /* 0x000ee40000000800 */
[----:B------:R-:W-:Y:S01]  /*07d0*/  FFMA R27, R6, R6, R27 ;  /* 0x00000006061b7223 */ /* 0x000fe2000000001b */
[----:B----4-:R-:W-:Y:S02]  /*07e0*/  FADD R4, R18, -R7 ;  /* 0x8000000712047221 */ /* 0x010fe40000000000 */
[----:B------:R-:W4:Y:S02]  /*07f0*/  LDS R18, [R3+0x10c] ;  /* 0x00010c0003127984 */ /* 0x000f240000000800 */
[----:B------:R-:W-:-:S02]  /*0800*/  FFMA R27, R4, R4, R27 ;  /* 0x00000004041b7223 */ /* 0x000fc4000000001b */
[----:B------:R-:W-:Y:S01]  /*0810*/  LDS.128 R4, [UR4+0x50] ;  /* 0x00005004ff047984 */ /* 0x000fe20008000c00 */
[----:B0-----:R-:W-:-:S03]  /*0820*/  FADD R12, R25, -R12 ;  /* 0x8000000c190c7221 */ /* 0x001fc60000000000 */
[----:B------:R-:W0:Y:S01]  /*0830*/  LDS R25, [R3+0x110] ;  /* 0x0001100003197984 */ /* 0x000e220000000800 */
[----:B------:R-:W-:Y:S01]  /*0840*/  FFMA R27, R12, R12, R27 ;  /* 0x0000000c0c1b7223 */ /* 0x000fe2000000001b */
[----:B-1----:R-:W-:Y:S02]  /*0850*/  FADD R12, R0, -R13 ;  /* 0x8000000d000c7221 */ /* 0x002fe40000000000 */
[----:B------:R-:W1:Y:S01]  /*0860*/  LDS R0, [R3+0x114] ;  /* 0x0001140003007984 */ /* 0x000e620000000800 */
[----:B-----5:R-:W-:Y:S01]  /*0870*/  FADD R14, R19, -R14 ;  /* 0x8000000e130e7221 */ /* 0x020fe20000000000 */
[----:B------:R-:W-:Y:S02]  /*0880*/  FFMA R27, R12, R12, R27 ;  /* 0x0000000c0c1b7223 */ /* 0x000fe4000000001b */
[----:B------:R-:W5:Y:S01]  /*0890*/  LDS R19, [R3+0x118] ;  /* 0x0001180003137984 */ /* 0x000f620000000800 */
[----:B------:R-:W-:Y:S01]  /*08a0*/  FADD R12, R20, -R15 ;  /* 0x8000000f140c7221 */ /* 0x000fe20000000000 */
[----:B------:R-:W-:-:S02]  /*08b0*/  FFMA R27, R14, R14, R27 ;  /* 0x0000000e0e1b7223 */ /* 0x000fc4000000001b */
[----:B------:R-:W5:Y:S02]  /*08c0*/  LDS R20, [R3+0x11c] ;  /* 0x00011c0003147984 */ /* 0x000f640000000800 */
[----:B------:R-:W-:Y:S02]  /*08d0*/  FFMA R27, R12, R12, R27 ;  /* 0x0000000c0c1b7223 */ /* 0x000fe4000000001b */
[----:B------:R-:W-:Y:S01]  /*08e0*/  LDS.128 R12, [UR4+0x60] ;  /* 0x00006004ff0c7984 */ /* 0x000fe20008000c00 */
[----:B------:R-:W-:-:S03]  /*08f0*/  FADD R8, R23, -R8 ;  /* 0x8000000817087221 */ /* 0x000fc60000000000 */
[----:B------:R-:W5:Y:S01]  /*0900*/  LDS R23, [R3+0x160] ;  /* 0x0001600003177984 */ /* 0x000f620000000800 */
[----:B------:R-:W-:Y:S01]  /*0910*/  FFMA R27, R8, R8, R27 ;  /* 0x00000008081b7223 */ /* 0x000fe2000000001b */
[----:B--2---:R-:W-:Y:S02]  /*0920*/  FADD R8, R16, -R9 ;  /* 0x8000000910087221 */ /* 0x004fe40000000000 */
[----:B------:R-:W2:Y:S02]  /*0930*/  LDS R16, [R3+0x164] ;  /* 0x0001640003107984 */ /* 0x000ea40000000800 */
[----:B------:R-:W-:Y:S01]  /*0940*/  FFMA R27, R8, R8, R27 ;  /* 0x00000008081b7223 */ /* 0x000fe2000000001b */
[----:B---3--:R-:W-:Y:S02]  /*0950*/  FADD R10, R21, -R10 ;  /* 0x8000000a150a7221 */ /* 0x008fe40000000000 */
[----:B------:R-:W3:Y:S02]  /*0960*/  LDS R21, [R3+0x168] ;  /* 0x0001680003157984 */ /* 0x000ee40000000800 */
[----:B------:R-:W-:Y:S01]  /*0970*/  FFMA R27, R10, R10, R27 ;  /* 0x0000000a0a1b7223 */ /* 0x000fe2000000001b */
[----:B----4-:R-:W-:-:S02]  /*0980*/  FADD R8, R18, -R11 ;  /* 0x8000000b12087221 */ /* 0x010fc40000000000 */
[----:B------:R-:W4:Y:S02]  /*0990*/  LDS R18, [R3+0x16c] ;  /* 0x00016c0003127984 */ /* 0x000f240000000800 */
[----:B------:R-:W-:Y:S02]  /*09a0*/  FFMA R27, R8, R8, R27 ;  /* 0x00000008081b7223 */ /* 0x000fe4000000001b */
        /* <DEDUP_REMOVED lines=18> */
[----:B------:R-:W2:Y:S01]  /*0ad0*/  LDS R12, [R3+0x1c4] ;  /* 0x0001c400030c7984 */ /* 0x000ea20000000800 */
[----:B---3--:R-:W-:Y:S01]  /*0ae0*/  FADD R14, R21, -R14 ;  /* 0x8000000e150e7221 */ /* 0x008fe20000000000 */
[----:B------:R-:W-:Y:S02]  /*0af0*/  FFMA R27, R16, R16, R27 ;  /* 0x00000010101b7223 */ /* 0x000fe4000000001b */
[----:B------:R-:W3:Y:S02]  /*0b00*/  LDS R13, [R3+0x1c8] ;  /* 0x0001c800030d7984 */ /* 0x000ee40000000800 */
[----:B------:R-:W-:Y:S01]  /*0b10*/  FFMA R27, R14, R14, R27 ;  /* 0x0000000e0e1b7223 */ /* 0x000fe2000000001b */
[----:B----4-:R-:W-:Y:S01]  /*0b20*/  FADD R18, R18, -R15 ;  /* 0x8000000f12127221 */ /* 0x010fe20000000000 */
[----:B------:R4:W3:Y:S03]  /*0b30*/  LDS R14, [R3+0x1cc] ;  /* 0x0001cc00030e7984 */ /* 0x0008e60000000800 */
[----:B------:R-:W-:Y:S01]  /*0b40*/  FFMA R27, R18, R18, R27 ;  /* 0x00000012121b7223 */ /* 0x000fe2000000001b */
[----:B0-----:R-:W-:Y:S01]  /*0b50*/  FADD R8, R25, -R8 ;  /* 0x8000000819087221 */ /* 0x001fe20000000000 */
[----:B----4-:R-:W-:-:S03]  /*0b60*/  HFMA2 R3, -RZ, RZ, 0, 0 ;  /* 0x00000000ff037431 */ /* 0x010fc600000001ff */
[----:B------:R-:W-:Y:S01]  /*0b70*/  FFMA R27, R8, R8, R27 ;  /* 0x00000008081b7223 */ /* 0x000fe2000000001b */
[----:B-1----:R-:W-:-:S04]  /*0b80*/  FADD R0, R0, -R9 ;  /* 0x8000000900007221 */ /* 0x002fc80000000000 */
[----:B------:R-:W-:Y:S01]  /*0b90*/  FFMA R27, R0, R0, R27 ;  /* 0x00000000001b7223 */ /* 0x000fe2000000001b */
[----:B-----5:R-:W-:Y:S01]  /*0ba0*/  FADD R10, R19, -R10 ;  /* 0x8000000a130a7221 */ /* 0x020fe20000000000 */
[----:B------:R-:W-:-:S04]  /*0bb0*/  IMAD.WIDE.U32 R2, R17, UR10, R2 ;  /* 0x0000000a11027c25 */ /* 0x000fc8000f8e0002 */
[----:B------:R-:W-:Y:S01]  /*0bc0*/  FADD R20, R20, -R11 ;  /* 0x8000000b14147221 */ /* 0x000fe20000000000 */
[----:B------:R-:W-:Y:S01]  /*0bd0*/  FFMA R27, R10, R10, R27 ;  /* 0x0000000a0a1b7223 */ /* 0x000fe2000000001b */
[----:B------:R-:W-:-:S03]  /*0be0*/  IMAD R17, R17, UR11, R3 ;  /* 0x0000000b11117c24 */ /* 0x000fc6000f8e0203 */
[----:B------:R-:W-:Y:S01]  /*0bf0*/  FFMA R27, R20, R20, R27 ;  /* 0x00000014141b7223 */ /* 0x000fe2000000001b */
[----:B------:R-:W-:-:S04]  /*0c00*/  FADD R4, R23, -R4 ;  /* 0x8000000417047221 */ /* 0x000fc80000000000 */
[----:B------:R-:W-:Y:S01]  /*0c10*/  FFMA R27, R4, R4, R27 ;  /* 0x00000004041b7223 */ /* 0x000fe2000000001b */
[----:B--2---:R-:W-:Y:S01]  /*0c20*/  FADD R12, R12, -R5 ;  /* 0x800000050c0c7221 */ /* 0x004fe20000000000 */
[----:B------:R-:W-:Y:S01]  /*0c30*/  LEA R4, P0, R2, UR8, 0x2 ;  /* 0x0000000802047c11 */ /* 0x000fe2000f8010ff */
[----:B---3--:R-:W-:Y:S02]  /*0c40*/  FADD R6, R13, -R6 ;  /* 0x800000060d067221 */ /* 0x008fe40000000000 */
[----:B------:R-:W-:Y:S01]  /*0c50*/  FFMA R27, R12, R12, R27 ;  /* 0x0000000c0c1b7223 */ /* 0x000fe2000000001b */
[----:B------:R-:W-:-:S03]  /*0c60*/  LEA.HI.X R5, R2, UR9, R17, 0x2, P0 ;  /* 0x0000000902057c11 */ /* 0x000fc600080f1411 */
[----:B------:R-:W-:Y:S01]  /*0c70*/  FFMA R27, R6, R6, R27 ;  /* 0x00000006061b7223 */ /* 0x000fe2000000001b */
[----:B------:R-:W-:-:S04]  /*0c80*/  FADD R14, R14, -R7 ;  /* 0x800000070e0e7221 */ /* 0x000fc80000000000 */
[----:B------:R-:W-:-:S05]  /*0c90*/  FFMA R27, R14, R14, R27 ;  /* 0x0000000e0e1b7223 */ /* 0x000fca000000001b */
[----:B------:R-:W-:Y:S01]  /*0ca0*/  STG.E desc[UR6][R4.64], R27 ;  /* 0x0000001b04007986 */ /* 0x000fe2000c101906 */
[----:B------:R-:W-:Y:S05]  /*0cb0*/  EXIT ;  /* 0x000000000000794d */ /* 0x000fea0003800000 */
.L_x_8:
[----:B------:R-:W-:-:S00]  /*0cc0*/  BRA `(.L_x_8) ;  /* 0xfffffffc00fc7947 */ /* 0x000fc0000383ffff */
[----:B------:R-:W-:-:S00]  /*0cd0*/  NOP ;  /* 0x0000000000007918 */ /* 0x000fc00000000000 */
        /* <DEDUP_REMOVED lines=10> */
.L_x_43:


//--------------------- .text._Z12CalculatePCCPKfmS0_mPfm --------------------------
	.section	.text._Z12CalculatePCCPKfmS0_mPfm,"ax",@progbits
	.align	128
        .global         _Z12CalculatePCCPKfmS0_mPfm
        .type           _Z12CalculatePCCPKfmS0_mPfm,@function
        .size           _Z12CalculatePCCPKfmS0_mPfm,(.L_x_42 - _Z12CalculatePCCPKfmS0_mPfm)
        .other          _Z12CalculatePCCPKfmS0_mPfm,@"STO_CUDA_ENTRY STV_DEFAULT"
_Z12CalculatePCCPKfmS0_mPfm:
.text._Z12CalculatePCCPKfmS0_mPfm:
        /* <DEDUP_REMOVED lines=22> */
.L_x_10:
[----:B------:R-:W-:Y:S05]  /*0160*/  BSYNC.RECONVERGENT B0 ;  /* 0x0000000000007941 */ /* 0x000fea0003800200 */
.L_x_9:
        /* <DEDUP_REMOVED lines=11> */
.L_x_16:
        /* <DEDUP_REMOVED lines=15> */
.L_x_15:
[----:B------:R-:W-:Y:S02]  /*0310*/  MOV R2, R11 ;  /* 0x0000000b00027202 */ /* 0x000fe40000000f00 */
[----:B------:R-:W-:-:S05]  /*0320*/  MOV R3, R12 ;  /* 0x0000000c00037202 */ /* 0x000fca0000000f00 */
[----:B------:R-:W2:Y:S01]  /*0330*/  LDG.E R2, desc[UR8][R2.64] ;  /* 0x0000000802027981 */ /* 0x000ea2000c1e1900 */
[C---:B------:R-:W-:Y:S02]  /*0340*/  ISETP.GE.U32.AND P1, PT, R6.reuse, 0x6, PT ;  /* 0x000000060600780c */ /* 0x040fe40003f26070 */
[----:B------:R-:W-:Y:S02]  /*0350*/  IADD3 R11, P2, PT, R11, 0x40, RZ ;  /* 0x000000400b0b7810 */ /* 0x000fe40007f5e0ff */
[----:B------:R-:W-:Y:S02]  /*0360*/  IADD3 R6, PT, PT, R6, 0x10, RZ ;  /* 0x0000001006067810 */ /* 0x000fe40007ffe0ff */
[----:B------:R-:W-:Y:S01]  /*0370*/  IADD3.X R12, PT, PT, RZ, R12, RZ, P2, !PT ;  /* 0x0000000cff0c7210 */ /* 0x000fe200017fe4ff */
[----:B--2---:R0:W-:Y:S02]  /*0380*/  STS [R5], R2 ;  /* 0x0000000205007388 */ /* 0x0041e40000000800 */
[----:B0-----:R-:W-:-:S04]  /*0390*/  IADD3 R5, PT, PT, R5, 0x40, RZ ;  /* 0x0000004005057810 */ /* 0x001fc80007ffe0ff */
[----:B------:R-:W-:Y:S05]  /*03a0*/  @!P1 BRA `(.L_x_15) ;  /* 0xfffffffc00d89947 */ /* 0x000fea000383ffff */
.L_x_14:
[----:B------:R-:W-:Y:S05]  /*03b0*/  BSYNC.RECONVERGENT B1 ;  /* 0x0000000000017941 */ /* 0x000fea0003800200 */
.L_x_13:
[----:B------:R-:W-:Y:S01]  /*03c0*/  MOV R5, R8 ;  /* 0x0000000800057202 */ /* 0x000fe20000000f00 */
[----:B------:R-:W-:Y:S06]  /*03d0*/  @!P0 BRA `(.L_x_16) ;  /* 0xfffffffc00908947 */ /* 0x000fec000383ffff */
.L_x_12:
[----:B------:R-:W-:Y:S05]  /*03e0*/  BSYNC.RECONVERGENT B0 ;  /* 0x0000000000007941 */ /* 0x000fea0003800200 */
.L_x_11:
        /* <DEDUP_REMOVED lines=15> */
[----:B------:R-:W0:Y:S01]  /*04e0*/  LDS R65, [R0] ;  /* 0x0000000000417984 */ /* 0x000e220000000800 */
[----:B------:R-:W-:Y:S01]  /*04f0*/  ULEA UR4, UR6, UR4, 0x18 ;  /* 0x0000000406047291 */ /* 0x000fe2000f8ec0ff */
[----:B------:R-:W-:Y:S01]  /*0500*/  HFMA2 R69, -RZ, RZ, 1.2216796875, -0.0003798007965087890625 ;  /* 0x3ce38e39ff457431 */ /* 0x000fe200000001ff */
[----:B------:R-:W-:Y:S01]  /*0510*/  BSSY.RECONVERGENT B0, `(.L_x_17) ;  /* 0x0000081000007945 */ /* 0x000fe20003800200 */
[----:B------:R-:W1:Y:S04]  /*0520*/  LDS R64, [R0+0x4] ;  /* 0x0000040000407984 */ /* 0x000e680000000800 */
[----:B------:R-:W3:Y:S04]  /*0530*/  LDS R58, [R0+0x8] ;  /* 0x00000800003a7984 */ /* 0x000ee80000000800 */
[----:B------:R-:W4:Y:S04]  /*0540*/  LDS R50, [R0+0xc] ;  /* 0x00000c0000327984 */ /* 0x000f280000000800 */
[----:B------:R-:W5:Y:S04]  /*0550*/  LDS.128 R36, [UR4] ;  /* 0x00000004ff247984 */ /* 0x000f680008000c00 */
[----:B------:R-:W2:Y:S04]  /*0560*/  LDS R63, [R0+0x10] ;  /* 0x00001000003f7984 */ /* 0x000ea80000000800 */
[----:B------:R-:W2:Y:S04]  /*0570*/  LDS R61, [R0+0x14] ;  /* 0x00001400003d7984 */ /* 0x000ea80000000800 */
[----:B------:R-:W2:Y:S04]  /*0580*/  LDS R59, [R0+0x58] ;  /* 0x00005800003b7984 */ /* 0x000ea80000000800 */
[----:B------:R-:W2:Y:S04]  /*0590*/  LDS R57, [R0+0x5c] ;  /* 0x00005c0000397984 */ /* 0x000ea80000000800 */
[----:B------:R-:W2:Y:S04]  /*05a0*/  LDS.128 R32, [UR4+0x10] ;  /* 0x00001004ff207984 */ /* 0x000ea80008000c00 */
[----:B------:R-:W2:Y:S01]  /*05b0*/  LDS R55, [R0+0x60] ;  /* 0x0000600000377984 */ /* 0x000ea20000000800 */
[----:B0-----:R-:W-:-:S03]  /*05c0*/  FADD R3, RZ, R65 ;  /* 0x00000041ff037221 */ /* 0x001fc60000000000 */
[----:B------:R-:W0:Y:S01]  /*05d0*/  LDS R53, [R0+0x64] ;  /* 0x0000640000357984 */ /* 0x000e220000000800 */
[----:B-1----:R-:W-:-:S03]  /*05e0*/  FADD R3, R64, R3 ;  /* 0x0000000340037221 */ /* 0x002fc60000000000 */
[----:B------:R-:W1:Y:S01]  /*05f0*/  LDS R51, [R0+0x68] ;  /* 0x0000680000337984 */ /* 0x000e620000000800 */
[----:B---3--:R-:W-:-:S03]  /*0600*/  FADD R3, R58, R3 ;  /* 0x000000033a037221 */ /* 0x008fc60000000000 */
[----:B------:R-:W3:Y:S01]  /*0610*/  LDS R49, [R0+0x6c] ;  /* 0x00006c0000317984 */ /* 0x000ee20000000800 */
[----:B----4-:R-:W-:-:S03]  /*0620*/  FADD R4, R50, R3 ;  /* 0x0000000332047221 */ /* 0x010fc60000000000 */
[----:B------:R-:W4:Y:S01]  /*0630*/  LDS.128 R28, [UR4+0x20] ;  /* 0x00002004ff1c7984 */ /* 0x000f220008000c00 */
[----:B-----5:R-:W-:-:S03]  /*0640*/  FADD R2, RZ, R36 ;  /* 0x00000024ff027221 */ /* 0x020fc60000000000 */
[----:B------:R-:W5:Y:S01]  /*0650*/  LDS R92, [R0+0xb0] ;  /* 0x0000b000005c7984 */ /* 0x000f620000000800 */
[----:B--2---:R-:W-:Y:S01]  /*0660*/  FADD R4, R63, R4 ;  /* 0x000000043f047221 */ /* 0x004fe20000000000 */
[----:B------:R-:W-:Y:S02]  /*0670*/  FADD R3, R2, R37 ;  /* 0x0000002502037221 */ /* 0x000fe40000000000 */
[----:B------:R-:W2:Y:S01]  /*0680*/  LDS R90, [R0+0xb4] ;  /* 0x0000b400005a7984 */ /* 0x000ea20000000800 */
[----:B------:R-:W-:Y:S01]  /*0690*/  FADD R4, R61, R4 ;  /* 0x000000043d047221 */ /* 0x000fe20000000000 */
[----:B------:R-:W-:Y:S02]  /*06a0*/  FADD R2, R3, R38 ;  /* 0x0000002603027221 */ /* 0x000fe40000000000 */
[----:B------:R-:W2:Y:S01]  /*06b0*/  LDS R88, [R0+0xb8] ;  /* 0x0000b80000587984 */ /* 0x000ea20000000800 */
[----:B------:R-:W-:Y:S01]  /*06c0*/  FADD R4, R59, R4 ;  /* 0x000000043b047221 */ /* 0x000fe20000000000 */
[----:B------:R-:W-:-:S02]  /*06d0*/  FADD R3, R2, R39 ;  /* 0x0000002702037221 */ /* 0x000fc40000000000 */
[----:B------:R-:W2:Y:S01]  /*06e0*/  LDS R86, [R0+0xbc] ;  /* 0x0000bc0000567984 */ /* 0x000ea20000000800 */
[----:B------:R-:W-:-:S03]  /*06f0*/  FADD R4, R57, R4 ;  /* 0x0000000439047221 */ /* 0x000fc60000000000 */
[----:B------:R-:W2:Y:S01]  /*0700*/  LDS.128 R24, [UR4+0x30] ;  /* 0x00003004ff187984 */ /* 0x000ea20008000c00 */
[----:B------:R-:W-:-:S03]  /*0710*/  FADD R2, R3, R32 ;  /* 0x0000002003027221 */ /* 0x000fc60000000000 */
[----:B------:R-:W2:Y:S01]  /*0720*/  LDS R84, [R0+0xc0] ;  /* 0x0000c00000547984 */ /* 0x000ea20000000800 */
[----:B------:R-:W-:Y:S01]  /*0730*/  FADD R4, R55, R4 ;  /* 0x0000000437047221 */ /* 0x000fe20000000000 */
[----:B------:R-:W-:Y:S02]  /*0740*/  FADD R3, R2, R33 ;  /* 0x0000002102037221 */ /* 0x000fe40000000000 */
[----:B------:R-:W2:Y:S01]  /*0750*/  LDS R82, [R0+0xc4] ;  /* 0x0000c40000527984 */ /* 0x000ea20000000800 */
[----:B0-----:R-:W-:Y:S01]  /*0760*/  FADD R4, R53, R4 ;  /* 0x0000000435047221 */ /* 0x001fe20000000000 */
[----:B------:R-:W-:Y:S02]  /*0770*/  FADD R2, R3, R34 ;  /* 0x0000002203027221 */ /* 0x000fe40000000000 */
[----:B------:R-:W0:Y:S01]  /*0780*/  LDS R80, [R0+0x108] ;  /* 0x0001080000507984 */ /* 0x000e220000000800 */
[----:B-1----:R-:W-:Y:S01]  /*0790*/  FADD R4, R51, R4 ;  /* 0x0000000433047221 */ /* 0x002fe20000000000 */
[----:B------:R-:W-:-:S02]  /*07a0*/  FADD R3, R2, R35 ;  /* 0x0000002302037221 */ /* 0x000fc40000000000 */
[----:B------:R-:W1:Y:S01]  /*07b0*/  LDS R78, [R0+0x10c] ;  /* 0x00010c00004e7984 */ /* 0x000e620000000800 */
[----:B---3--:R-:W-:-:S03]  /*07c0*/  FADD R5, R49, R4 ;  /* 0x0000000431057221 */ /* 0x008fc60000000000 */
[----:B------:R-:W3:Y:S01]  /*07d0*/  LDS.128 R20, [UR4+0x40] ;  /* 0x00004004ff147984 */ /* 0x000ee20008000c00 */
[----:B----4-:R-:W-:-:S03]  /*07e0*/  FADD R2, R3, R28 ;  /* 0x0000001c03027221 */ /* 0x010fc60000000000 */
[----:B------:R-:W4:Y:S01]  /*07f0*/  LDS R76, [R0+0x110] ;  /* 0x00011000004c7984 */ /* 0x000f220000000800 */
[----:B-----5:R-:W-:Y:S01]  /*0800*/  FADD R5, R92, R5 ;  /* 0x000000055c057221 */ /* 0x020fe20000000000 */
[----:B------:R-:W-:Y:S02]  /*0810*/  FADD R3, R2, R29 ;  /* 0x0000001d02037221 */ /* 0x000fe40000000000 */
[----:B------:R-:W5:Y:S01]  /*0820*/  LDS R74, [R0+0x114] ;  /* 0x00011400004a7984 */ /* 0x000f620000000800 */
[----:B--2---:R-:W-:Y:S01]  /*0830*/  FADD R5, R90, R5 ;  /* 0x000000055a057221 */ /* 0x004fe20000000000 */
        /* <DEDUP_REMOVED lines=12> */
[----:B------:R-:W-:Y:S01]  /*0900*/  FADD R9, R82, R9 ;  /* 0x0000000952097221 */ /* 0x000fe20000000000 */
[----:B------:R-:W-:Y:S02]  /*0910*/  FADD R2, R3, R26 ;  /* 0x0000001a03027221 */ /* 0x000fe40000000000 */
[----:B------:R-:W2:Y:S01]  /*0920*/  LDS R62, [R0+0x168] ;  /* 0x00016800003e7984 */ /* 0x000ea20000000800 */
[----:B0-----:R-:W-:Y:S01]  /*0930*/  FADD R9, R80, R9 ;  /* 0x0000000950097221 */ /* 0x001fe20000000000 */
[----:B------:R-:W-:-:S02]  /*0940*/  FADD R3, R2, R27 ;  /* 0x0000001b02037221 */ /* 0x000fc40000000000 */
[----:B------:R-:W0:Y:S01]  /*0950*/  LDS R60, [R0+0x16c] ;  /* 0x00016c00003c7984 */ /* 0x000e220000000800 */
[----:B-1----:R-:W-:-:S03]  /*0960*/  FADD R9, R78, R9 ;  /* 0x000000094e097221 */ /* 0x002fc60000000000 */
[----:B------:R-:W1:Y:S01]  /*0970*/  LDS.128 R4, [UR4+0x60] ;  /* 0x00006004ff047984 */ /* 0x000e620008000c00 */
[----:B---3--:R-:W-:-:S03]  /*0980*/  FADD R2, R3, R20 ;  /* 0x0000001403027221 */ /* 0x008fc60000000000 */
[----:B------:R-:W3:Y:S01]  /*0990*/  LDS R56, [R0+0x170] ;  /* 0x0001700000387984 */ /* 0x000ee20000000800 */
[----:B----4-:R-:W-:Y:S01]  /*09a0*/  FADD R13, R76, R9 ;  /* 0x000000094c0d7221 */ /* 0x010fe20000000000 */
[----:B------:R-:W-:Y:S02]  /*09b0*/  FADD R3, R2, R21 ;  /* 0x0000001502037221 */ /* 0x000fe40000000000 */
[----:B------:R-:W4:Y:S01]  /*09c0*/  LDS R54, [R0+0x174] ;  /* 0x0001740000367984 */ /* 0x000f220000000800 */
[----:B-----5:R-:W-:Y:S01]  /*09d0*/  FADD R13, R74, R13 ;  /* 0x0000000d4a0d7221 */ /* 0x020fe20000000000 */
[----:B------:R-:W-:Y:S02]  /*09e0*/  FADD R2, R3, R22 ;  /* 0x0000001603027221 */ /* 0x000fe40000000000 */
[----:B------:R-:W5:Y:S01]  /*09f0*/  LDS R48, [R0+0x1b8] ;  /* 0x0001b80000307984 */ /* 0x000f620000000800 */
[----:B--2---:R-:W-:Y:S01]  /*0a00*/  FADD R13, R72, R13 ;  /* 0x0000000d480d7221 */ /* 0x004fe20000000000 */
[----:B------:R-:W-:-:S02]  /*0a10*/  FADD R3, R2, R23 ;  /* 0x0000001702037221 */ /* 0x000fc40000000000 */
[----:B------:R-:W2:Y:S01]  /*0a20*/  LDS R46, [R0+0x1bc] ;  /* 0x0001bc00002e7984 */ /* 0x000ea20000000800 */
[----:B------:R-:W-:-:S03]  /*0a30*/  FADD R13, R70, R13 ;  /* 0x0000000d460d7221 */ /* 0x000fc60000000000 */
[----:B------:R-:W2:Y:S01]  /*0a40*/  LDS R45, [R0+0x1c0] ;  /* 0x0001c000002d7984 */ /* 0x000ea20000000800 */
[----:B------:R-:W-:-:S03]  /*0a50*/  FADD R2, R3, R16 ;  /* 0x0000001003027221 */ /* 0x000fc60000000000 */
[----:B------:R-:W2:Y:S01]  /*0a60*/  LDS.128 R8, [UR4+0x70] ;  /* 0x00007004ff087984 */ /* 0x000ea20008000c00 */
[----:B------:R-:W-:Y:S01]  /*0a70*/  FADD R47, R68, R13 ;  /* 0x0000000d442f7221 */ /* 0x000fe20000000000 */
[----:B------:R-:W-:Y:S02]  /*0a80*/  FADD R3, R2, R17 ;  /* 0x0000001102037221 */ /* 0x000fe40000000000 */
[----:B------:R-:W2:Y:S01]  /*0a90*/  LDS R44, [R0+0x1c4] ;  /* 0x0001c400002c7984 */ /* 0x000ea20000000800 */
[----:B------:R-:W-:Y:S01]  /*0aa0*/  FADD R47, R66, R47 ;  /* 0x0000002f422f7221 */ /* 0x000fe20000000000 */
[----:B------:R-:W-:Y:S02]  /*0ab0*/  FADD R2, R3, R18 ;  /* 0x0000001203027221 */ /* 0x000fe40000000000 */
[----:B------:R-:W2:Y:S01]  /*0ac0*/  LDS R42, [R0+0x1c8] ;  /* 0x0001c800002a7984 */ /* 0x000ea20000000800 */
[----:B------:R-:W-:Y:S01]  /*0ad0*/  FADD R47, R62, R47 ;  /* 0x0000002f3e2f7221 */ /* 0x000fe20000000000 */
[----:B------:R-:W-:-:S02]  /*0ae0*/  FADD R3, R2, R19 ;  /* 0x0000001302037221 */ /* 0x000fc40000000000 */
[----:B------:R2:W2:Y:S01]  /*0af0*/  LDS R52, [R0+0x1cc] ;  /* 0x0001cc0000347984 */ /* 0x0004a20000000800 */
[----:B0-----:R-:W-:-:S03]  /*0b00*/  FADD R47, R60, R47 ;  /* 0x0000002f3c2f7221 */ /* 0x001fc60000000000 */
[----:B------:R-:W0:Y:S01]  /*0b10*/  LDS.128 R12, [UR4+0x80] ;  /* 0x00008004ff0c7984 */ /* 0x000e220008000c00 */
[----:B-1----:R-:W-:Y:S01]  /*0b20*/  FADD R2, R3, R4 ;  /* 0x0000000403027221 */ /* 0x002fe20000000000 */
[----:B---3--:R-:W-:-:S03]  /*0b30*/  FADD R47, R56, R47 ;  /* 0x0000002f382f7221 */ /* 0x008fc60000000000 */
[----:B------:R-:W-:Y:S01]  /*0b40*/  FADD R3, R2, R5 ;  /* 0x0000000502037221 */ /* 0x000fe20000000000 */
[----:B----4-:R-:W-:-:S03]  /*0b50*/  FADD R47, R54, R47 ;  /* 0x0000002f362f7221 */ /* 0x010fc60000000000 */
[----:B------:R-:W-:Y:S01]  /*0b60*/  FADD R2, R3, R6 ;  /* 0x0000000603027221 */ /* 0x000fe20000000000 */
[----:B-----5:R-:W-:-:S03]  /*0b70*/  FADD R47, R48, R47 ;  /* 0x0000002f302f7221 */ /* 0x020fc60000000000 */
[----:B------:R-:W-:Y:S01]  /*0b80*/  FADD R3, R2, R7 ;  /* 0x0000000702037221 */ /* 0x000fe20000000000 */
[----:B--2---:R-:W-:-:S04]  /*0b90*/  FADD R2, R46, R47 ;  /* 0x0000002f2e027221 */ /* 0x004fc80000000000 */
[----:B------:R-:W-:Y:S01]  /*0ba0*/  FADD R47, R45, R2 ;  /* 0x000000022d2f7221 */ /* 0x000fe20000000000 */
[----:B------:R-:W-:Y:S01]  /*0bb0*/  MOV R2, 0x42100000 ;  /* 0x4210000000027802 */ /* 0x000fe20000000f00 */
[----:B------:R-:W-:-:S04]  /*0bc0*/  FADD R0, R3, R8 ;  /* 0x0000000803007221 */ /* 0x000fc80000000000 */
[----:B------:R-:W-:Y:S01]  /*0bd0*/  FFMA R67, R69, -R2, 1 ;  /* 0x3f80000045437423 */ /* 0x000fe20000000802 */
[----:B------:R-:W-:Y:S01]  /*0be0*/  FADD R47, R44, R47 ;  /* 0x0000002f2c2f7221 */ /* 0x000fe20000000000 */
[----:B------:R-:W-:Y:S02]  /*0bf0*/  FADD R3, R0, R9 ;  /* 0x0000000900037221 */ /* 0x000fe40000000000 */
[----:B------:R-:W-:Y:S01]  /*0c00*/  FFMA R67, R67, R69, 0.027777777984738349915 ;  /* 0x3ce38e3943437423 */ /* 0x000fe20000000045 */
[----:B------:R-:W-:Y:S01]  /*0c10*/  FADD R47, R42, R47 ;  /* 0x0000002f2a2f7221 */ /* 0x000fe20000000000 */
[----:B------:R-:W-:-:S03]  /*0c20*/  FADD R0, R3, R10 ;  /* 0x0000000a03007221 */ /* 0x000fc60000000000 */
[----:B------:R-:W-:Y:S01]  /*0c30*/  FADD R2, R52, R47 ;  /* 0x0000002f34027221 */ /* 0x000fe20000000000 */
[----:B------:R-:W-:-:S03]  /*0c40*/  FADD R3, R0, R11 ;  /* 0x0000000b00037221 */ /* 0x000fc60000000000 */
[----:B------:R-:W1:Y:S01]  /*0c50*/  FCHK P0, R2, 36 ;  /* 0x4210000002007902 */ /* 0x000e620000000000 */
[----:B0-----:R-:W-:Y:S01]  /*0c60*/  FADD R0, R3, R12 ;  /* 0x0000000c03007221 */ /* 0x001fe20000000000 */
[----:B------:R-:W-:-:S03]  /*0c70*/  FFMA R47, R2, R67, RZ ;  /* 0x00000043022f7223 */ /* 0x000fc600000000ff */
[----:B------:R-:W-:-:S04]  /*0c80*/  FADD R3, R0, R13 ;  /* 0x0000000d00037221 */ /* 0x000fc80000000000 */
[----:B------:R-:W-:Y:S01]  /*0c90*/  FADD R0, R3, R14 ;  /* 0x0000000e03007221 */ /* 0x000fe20000000000 */
[----:B------:R-:W-:-:S03]  /*0ca0*/  FFMA R3, R47, -36, R2 ;  /* 0xc21000002f037823 */ /* 0x000fc60000000002 */
[----:B------:R-:W-:Y:S01]  /*0cb0*/  FADD R0, R0, R15 ;  /* 0x0000000f00007221 */ /* 0x000fe20000000000 */
[----:B------:R-:W-:Y:S01]  /*0cc0*/  FFMA R47, R67, R3, R47 ;  /* 0x00000003432f7223 */ /* 0x000fe2000000002f */
[----:B-1----:R-:W-:Y:S06]  /*0cd0*/  @!P0 BRA `(.L_x_18) ;  /* 0x0000000000108947 */ /* 0x002fec0003800000 */
[----:B------:R-:W-:Y:S02]  /*0ce0*/  MOV R3, 0x42100000 ;  /* 0x4210000000037802 */ /* 0x000fe40000000f00 */
[----:B------:R-:W-:-:S07]  /*0cf0*/  MOV R67, 0xd10 ;  /* 0x00000d1000437802 */ /* 0x000fce0000000f00 */
[----:B------:R-:W-:Y:S05]  /*0d00*/  CALL.REL.NOINC `($__internal_1_$__cuda_sm3x_div_rn_noftz_f32_slowpath) ;  /* 0x0000001000447944 */ /* 0x000fea0003c00000 */
[----:B------:R-:W-:-:S07]  /*0d10*/  MOV R47, R69 ;  /* 0x00000045002f7202 */ /* 0x000fce0000000f00 */
.L_x_18:
[----:B------:R-:W-:Y:S05]  /*0d20*/  BSYNC.RECONVERGENT B0 ;  /* 0x0000000000007941 */ /* 0x000fea0003800200 */
.L_x_17:
[----:B------:R-:W-:Y:S01]  /*0d30*/  HFMA2 R2, -RZ, RZ, 1.2216796875, -0.0003798007965087890625 ;  /* 0x3ce38e39ff027431 */ /* 0x000fe200000001ff */
[----:B------:R-:W-:Y:S01]  /*0d40*/  MOV R3, 0x42100000 ;  /* 0x4210000000037802 */ /* 0x000fe20000000f00 */
[----:B------:R-:W0:Y:S04]  /*0d50*/  FCHK P0, R0, 36 ;  /* 0x4210000000007902 */ /* 0x000e280000000000 */
[----:B------:R-:W-:-:S04]  /*0d60*/  FFMA R3, R2, -R3, 1 ;  /* 0x3f80000002037423 */ /* 0x000fc80000000803 */
[----:B------:R-:W-:-:S04]  /*0d70*/  FFMA R67, R3, R2, 0.027777777984738349915 ;  /* 0x3ce38e3903437423 */ /* 0x000fc80000000002 */
[----:B------:R-:W-:-:S04]  /*0d80*/  FFMA R3, R0, R67, RZ ;  /* 0x0000004300037223 */ /* 0x000fc800000000ff */
[----:B------:R-:W-:-:S04]  /*0d90*/  FFMA R2, R3, -36, R0 ;  /* 0xc210000003027823 */ /* 0x000fc80000000000 */
[----:B------:R-:W-:Y:S01]  /*0da0*/  FFMA R2, R67, R2, R3 ;  /* 0x0000000243027223 */ /* 0x000fe20000000003 */
[----:B0-----:R-:W-:Y:S06]  /*0db0*/  @!P0 BRA `(.L_x_19) ;  /* 0x0000000000148947 */ /* 0x001fec0003800000 */
[----:B------:R-:W-:Y:S02]  /*0dc0*/  MOV R2, R0 ;  /* 0x0000000000027202 */ /* 0x000fe40000000f00 */
[----:B------:R-:W-:Y:S02]  /*0dd0*/  MOV R3, 0x42100000 ;  /* 0x4210000000037802 */ /* 0x000fe40000000f00 */
[----:B------:R-:W-:-:S07]  /*0de0*/  MOV R67, 0xe00 ;  /* 0x00000e0000437802 */ /* 0x000fce0000000f00 */
[----:B------:R-:W-:Y:S05]  /*0df0*/  CALL.REL.NOINC `($__internal_1_$__cuda_sm3x_div_rn_noftz_f32_slowpath) ;  /* 0x0000001000087944 */ /* 0x000fea0003c00000 */
[----:B------:R-:W-:-:S07]  /*0e00*/  MOV R2, R69 ;  /* 0x0000004500027202 */ /* 0x000fce0000000f00 */
.L_x_19:
[--C-:B------:R-:W-:Y:S01]  /*0e10*/  FADD R3, R65, -R47.reuse ;  /* 0x8000002f41037221 */ /* 0x100fe20000000000 */
[----:B------:R-:W-:Y:S01]  /*0e20*/  FADD R0, R36, -R2 ;  /* 0x8000000224007221 */ /* 0x000fe20000000000 */
[--C-:B------:R-:W-:Y:S01]  /*0e30*/  FADD R65, R64, -R47.reuse ;  /* 0x8000002f40417221 */ /* 0x100fe20000000000 */
[--C-:B------:R-:W-:Y:S01]  /*0e40*/  FADD R67, R58, -R47.reuse ;  /* 0x8000002f3a437221 */ /* 0x100fe20000000000 */
[----:B------:R-:W-:Y:S01]  /*0e50*/  FFMA R36, R3, R3, RZ ;  /* 0x0000000303247223 */ /* 0x000fe200000000ff */
[----:B------:R-:W-:Y:S01]  /*0e60*/  FADD R69, R50, -R47 ;  /* 0x8000002f32457221 */ /* 0x000fe20000000000 */
[C---:B------:R-:W-:Y:S01]  /*0e70*/  FADD R37, -R2.reuse, R37 ;  /* 0x0000002502257221 */ /* 0x040fe20000000100 */
[--C-:B------:R-:W-:Y:S01]  /*0e80*/  FADD R63, R63, -R47.reuse ;  /* 0x8000002f3f3f7221 */ /* 0x100fe20000000000 */
[----:B------:R-:W-:Y:S01]  /*0e90*/  FFMA R36, R65, R65, R36 ;  /* 0x0000004141247223 */ /* 0x000fe20000000024 */
[C---:B------:R-:W-:Y:S01]  /*0ea0*/  FADD R38, -R2.reuse, R38 ;  /* 0x0000002602267221 */ /* 0x040fe20000000100 */
[----:B------:R-:W-:Y:S01]  /*0eb0*/  FADD R61, R61, -R47 ;  /* 0x8000002f3d3d7221 */ /* 0x000fe20000000000 */
[----:B------:R-:W-:Y:S01]  /*0ec0*/  FADD R39, -R2, R39 ;  /* 0x0000002702277221 */ /* 0x000fe20000000100 */
[----:B------:R-:W-:Y:S01]  /*0ed0*/  FFMA R50, R67, R67, R36 ;  /* 0x0000004343327223 */ /* 0x000fe20000000024 */
[-C--:B------:R-:W-:Y:S01]  /*0ee0*/  FFMA R36, R3, R0.reuse, RZ ;  /* 0x0000000003247223 */ /* 0x080fe200000000ff */
[----:B------:R-:W-:Y:S01]  /*0ef0*/  FFMA R0, R0, R0, RZ ;  /* 0x0000000000007223 */ /* 0x000fe200000000ff */
[----:B------:R-:W-:Y:S01]  /*0f00*/  FADD R59, R59, -R47 ;  /* 0x8000002f3b3b7221 */ /* 0x000fe20000000000 */
[----:B------:R-:W-:Y:S01]  /*0f10*/  FFMA R50, R69, R69, R50 ;  /* 0x0000004545327223 */ /* 0x000fe20000000032 */
[-C--:B------:R-:W-:Y:S01]  /*0f20*/  FFMA R65, R65, R37.reuse, R36 ;  /* 0x0000002541417223 */ /* 0x080fe20000000024 */
[----:B------:R-:W-:Y:S01]  /*0f30*/  FFMA R37, R37, R37, R0 ;  /* 0x0000002525257223 */ /* 0x000fe20000000000 */
        /* <DEDUP_REMOVED lines=8> */
[----:B------:R-:W-:Y:S01]  /*0fc0*/  FADD R33, -R2, R33 ;  /* 0x0000002102217221 */ /* 0x000fe20000000100 */
[----:B------:R-:W-:Y:S01]  /*0fd0*/  FFMA R50, R59, R59, R50 ;  /* 0x0000003b3b327223 */ /* 0x000fe20000000032 */
[-C--:B------:R-:W-:Y:S01]  /*0fe0*/  FFMA R0, R63, R32.reuse, R69 ;  /* 0x000000203f007223 */ /* 0x080fe20000000045 */
[----:B------:R-:W-:Y:S01]  /*0ff0*/  FFMA R32, R32, R32, R39 ;  /* 0x0000002020207223 */ /* 0x000fe20000000027 */
[--C-:B------:R-:W-:Y:S01]  /*1000*/  FADD R55, R55, -R47.reuse ;  /* 0x8000002f37377221 */ /* 0x100fe20000000000 */
[----:B------:R-:W-:Y:S01]  /*1010*/  FFMA R50, R57, R57, R50 ;  /* 0x0000003939327223 */ /* 0x000fe20000000032 */
[C---:B------:R-:W-:Y:S01]  /*1020*/  FADD R34, -R2.reuse, R34 ;  /* 0x0000002202227221 */ /* 0x040fe20000000100 */
[-C--:B------:R-:W-:Y:S01]  /*1030*/  FFMA R61, R61, R33.reuse, R0 ;  /* 0x000000213d3d7223 */ /* 0x080fe20000000000 */
[----:B------:R-:W-:Y:S01]  /*1040*/  FFMA R33, R33, R33, R32 ;  /* 0x0000002121217223 */ /* 0x000fe20000000020 */
[----:B------:R-:W-:Y:S01]  /*1050*/  FADD R53, R53, -R47 ;  /* 0x8000002f35357221 */ /* 0x000fe20000000000 */
[----:B------:R-:W-:Y:S01]  /*1060*/  FFMA R50, R55, R55, R50 ;  /* 0x0000003737327223 */ /* 0x000fe20000000032 */
[----:B------:R-:W-:Y:S01]  /*1070*/  FADD R35, -R2, R35 ;  /* 0x0000002302237221 */ /* 0x000fe20000000100 */
[-C--:B------:R-:W-:Y:S01]  /*1080*/  FFMA R0, R59, R34.reuse, R61 ;  /* 0x000000223b007223 */ /* 0x080fe2000000003d */
[----:B------:R-:W-:Y:S01]  /*1090*/  FFMA R34, R34, R34, R33 ;  /* 0x0000002222227223 */ /* 0x000fe20000000021 */
[--C-:B------:R-:W-:Y:S01]  /*10a0*/  FADD R51, R51, -R47.reuse ;  /* 0x8000002f33337221 */ /* 0x100fe20000000000 */
[----:B------:R-:W-:Y:S01]  /*10b0*/  FFMA R50, R53, R53, R50 ;  /* 0x0000003535327223 */ /* 0x000fe20000000032 */
[----:B------:R-:W-:Y:S01]  /*10c0*/  FADD R28, R28, -R2 ;  /* 0x800000021c1c7221 */ /* 0x000fe20000000000 */
        /* <DEDUP_REMOVED lines=9> */
[----:B------:R-:W-:Y:S01]  /*1160*/  FADD R30, -R2, R30 ;  /* 0x0000001e021e7221 */ /* 0x000fe20000000100 */
        /* <DEDUP_REMOVED lines=84> */
[-C--:B------:R-:W-:Y:S01]  /*16b0*/  FFMA R0, R17, R6.reuse, R23 ;  /* 0x0000000611007223 */ /* 0x080fe20000000017 */
[----:B------:R-:W-:Y:S01]  /*16c0*/  FADD R7, -R2, R7 ;  /* 0x0000000702077221 */ /* 0x000fe20000000100 */
[----:B------:R-:W-:Y:S01]  /*16d0*/  FFMA R6, R6, R6, R5 ;  /* 0x0000000606067223 */ /* 0x000fe20000000005 */
[--C-:B------:R-:W-:Y:S01]  /*16e0*/  FADD R5, R48, -R47.reuse ;  /* 0x8000002f30057221 */ /* 0x100fe20000000000 */
[----:B------:R-:W-:Y:S01]  /*16f0*/  FFMA R50, R19, R19, R50 ;  /* 0x0000001313327223 */ /* 0x000fe20000000032 */
[----:B------:R-:W-:Y:S01]  /*1700*/  FADD R8, R8, -R2 ;  /* 0x8000000208087221 */ /* 0x000fe20000000000 */
[----:B------:R-:W-:Y:S01]  /*1710*/  FFMA R21, R21, R7, R0 ;  /* 0x0000000715157223 */ /* 0x000fe20000000000 */
[----:B------:R-:W-:Y:S01]  /*1720*/  FADD R17, R46, -R47 ;  /* 0x8000002f2e117221 */ /* 0x000fe20000000000 */
[----:B------:R-:W-:Y:S01]  /*1730*/  FFMA R50, R5, R5, R50 ;  /* 0x0000000505327223 */ /* 0x000fe20000000032 */
[C---:B------:R-:W-:Y:S01]  /*1740*/  FADD R9, -R2.reuse, R9 ;  /* 0x0000000902097221 */ /* 0x040fe20000000100 */
[----:B------:R-:W-:Y:S01]  /*1750*/  FFMA R7, R7, R7, R6 ;  /* 0x0000000707077223 */ /* 0x000fe20000000006 */
[-C--:B------:R-:W-:Y:S01]  /*1760*/  FFMA R0, R3, R8.reuse, R21 ;  /* 0x0000000803007223 */ /* 0x080fe20000000015 */
[----:B------:R-:W-:Y:S01]  /*1770*/  FADD R45, R45, -R47 ;  /* 0x8000002f2d2d7221 */ /* 0x000fe20000000000 */
[----:B------:R-:W-:Y:S01]  /*1780*/  FFMA R50, R17, R17, R50 ;  /* 0x0000001111327223 */ /* 0x000fe20000000032 */
[----:B------:R-:W-:Y:S01]  /*1790*/  FADD R10, -R2, R10 ;  /* 0x0000000a020a7221 */ /* 0x000fe20000000100 */
[----:B------:R-:W-:Y:S01]  /*17a0*/  FFMA R8, R8, R8, R7 ;  /* 0x0000000808087223 */ /* 0x000fe20000000007 */
[----:B------:R-:W-:Y:S01]  /*17b0*/  FFMA R19, R19, R9, R0 ;  /* 0x0000000913137223 */ /* 0x000fe20000000000 */
[----:B------:R-:W-:Y:S01]  /*17c0*/  FADD R7, R44, -R47 ;  /* 0x8000002f2c077221 */ /* 0x000fe20000000000 */
[----:B------:R-:W-:Y:S01]  /*17d0*/  FFMA R50, R45, R45, R50 ;  /* 0x0000002d2d327223 */ /* 0x000fe20000000032 */
[----:B------:R-:W-:Y:S01]  /*17e0*/  FADD R11, -R2, R11 ;  /* 0x0000000b020b7221 */ /* 0x000fe20000000100 */
[-C--:B------:R-:W-:Y:S01]  /*17f0*/  FFMA R0, R5, R10.reuse, R19 ;  /* 0x0000000a05007223 */ /* 0x080fe20000000013 */
[--C-:B------:R-:W-:Y:S01]  /*1800*/  FADD R5, R42, -R47.reuse ;  /* 0x8000002f2a057221 */ /* 0x100fe20000000000 */
[----:B------:R-:W-:Y:S01]  /*1810*/  FFMA R50, R7, R7, R50 ;  /* 0x0000000707327223 */ /* 0x000fe20000000032 */
[----:B------:R-:W-:Y:S01]  /*1820*/  FADD R47, R52, -R47 ;  /* 0x8000002f342f7221 */ /* 0x000fe20000000000 */
[----:B------:R-:W-:Y:S01]  /*1830*/  FFMA R9, R9, R9, R8 ;  /* 0x0000000909097223 */ /* 0x000fe20000000008 */
[----:B------:R-:W-:Y:S01]  /*1840*/  FFMA R0, R17, R11, R0 ;  /* 0x0000000b11007223 */ /* 0x000fe20000000000 */
[----:B------:R-:W-:Y:S01]  /*1850*/  FFMA R50, R5, R5, R50 ;  /* 0x0000000505327223 */ /* 0x000fe20000000032 */
[----:B------:R-:W-:Y:S01]  /*1860*/  FADD R3, R12, -R2 ;  /* 0x800000020c037221 */ /* 0x000fe20000000000 */
[----:B------:R-:W-:Y:S01]  /*1870*/  FFMA R10, R10, R10, R9 ;  /* 0x0000000a0a0a7223 */ /* 0x000fe20000000009 */
[C---:B------:R-:W-:Y:S01]  /*1880*/  FADD R13, -R2.reuse, R13 ;  /* 0x0000000d020d7221 */ /* 0x040fe20000000100 */
[----:B------:R-:W-:Y:S01]  /*1890*/  FFMA R50, R47, R47, R50 ;  /* 0x0000002f2f327223 */ /* 0x000fe20000000032 */
[----:B------:R-:W-:Y:S01]  /*18a0*/  FFMA R0, R45, R3, R0 ;  /* 0x000000032d007223 */ /* 0x000fe20000000000 */
[----:B------:R-:W-:Y:S01]  /*18b0*/  FFMA R10, R11, R11, R10 ;  /* 0x0000000b0b0a7223 */ /* 0x000fe2000000000a */
[----:B------:R-:W-:Y:S01]  /*18c0*/  FADD R15, -R2, R15 ;  /* 0x0000000f020f7221 */ /* 0x000fe20000000100 */
[----:B------:R-:W-:Y:S01]  /*18d0*/  BSSY.RECONVERGENT B0, `(.L_x_20) ;  /* 0x0000016000007945 */ /* 0x000fe20003800200 */
[----:B------:R-:W-:Y:S01]  /*18e0*/  IADD3 R4, PT, PT, R50, -0xd000000, RZ ;  /* 0xf300000032047810 */ /* 0x000fe20007ffe0ff */
[----:B------:R-:W-:Y:S01]  /*18f0*/  FFMA R0, R7, R13, R0 ;  /* 0x0000000d07007223 */ /* 0x000fe20000000000 */
[----:B------:R-:W-:Y:S01]  /*1900*/  FFMA R10, R3, R3, R10 ;  /* 0x00000003030a7223 */ /* 0x000fe2000000000a */
[----:B------:R0:W1:Y:S01]  /*1910*/  MUFU.RSQ R7, R50 ;  /* 0x0000003200077308 */ /* 0x0000620000001400 */
[----:B------:R-:W-:Y:S01]  /*1920*/  ISETP.GT.U32.AND P0, PT, R4, 0x727fffff, PT ;  /* 0x727fffff0400780c */ /* 0x000fe20003f04070 */
[----:B------:R-:W-:Y:S01]  /*1930*/  FADD R3, -R2, R14 ;  /* 0x0000000e02037221 */ /* 0x000fe20000000100 */
[----:B------:R-:W-:-:S03]  /*1940*/  FFMA R10, R13, R13, R10 ;  /* 0x0000000d0d0a7223 */ /* 0x000fc6000000000a */
[-C--:B------:R-:W-:Y:S01]  /*1950*/  FFMA R0, R5, R3.reuse, R0 ;  /* 0x0000000305007223 */ /* 0x080fe20000000000 */
[----:B------:R-:W-:-:S03]  /*1960*/  FFMA R10, R3, R3, R10 ;  /* 0x00000003030a7223 */ /* 0x000fc6000000000a */
[-C--:B------:R-:W-:Y:S01]  /*1970*/  FFMA R2, R47, R15.reuse, R0 ;  /* 0x0000000f2f027223 */ /* 0x080fe20000000000 */
[----:B------:R-:W-:-:S03]  /*1980*/  FFMA R15, R15, R15, R10 ;  /* 0x0000000f0f0f7223 */ /* 0x000fc6000000000a */
[----:B0-----:R-:W-:Y:S05]  /*1990*/  @!P0 BRA `(.L_x_21) ;  /* 0x0000000000148947 */ /* 0x001fea0003800000 */
[----:B------:R-:W-:Y:S02]  /*19a0*/  MOV R0, R50 ;  /* 0x0000003200007202 */ /* 0x000fe40000000f00 */
[----:B------:R-:W-:-:S07]  /*19b0*/  MOV R9, 0x19d0 ;  /* 0x000019d000097802 */ /* 0x000fce0000000f00 */
[----:B-1----:R-:W-:Y:S05]  /*19c0*/  CALL.REL.NOINC `($__internal_0_$__cuda_sm20_sqrt_rn_f32_slowpath) ;  /* 0x0000000000b87944 */ /* 0x002fea0003c00000 */
[----:B------:R-:W-:Y:S01]  /*19d0*/  MOV R3, R0 ;  /* 0x0000000000037202 */ /* 0x000fe20000000f00 */
[----:B------:R-:W-:Y:S06]  /*19e0*/  BRA `(.L_x_22) ;  /* 0x0000000000107947 */ /* 0x000fec0003800000 */
.L_x_21:
[----:B-1----:R-:W-:Y:S01]  /*19f0*/  FMUL.FTZ R3, R50, R7 ;  /* 0x0000000732037220 */ /* 0x002fe20000410000 */
[----:B------:R-:W-:-:S03]  /*1a00*/  FMUL.FTZ R4, R7, 0.5 ;  /* 0x3f00000007047820 */ /* 0x000fc60000410000 */
[----:B------:R-:W-:-:S04]  /*1a10*/  FFMA R0, -R3, R3, R50 ;  /* 0x0000000303007223 */ /* 0x000fc80000000132 */
[----:B------:R-:W-:-:S07]  /*1a20*/  FFMA R3, R0, R4, R3 ;  /* 0x0000000400037223 */ /* 0x000fce0000000003 */
.L_x_22:
[----:B------:R-:W-:Y:S05]  /*1a30*/  BSYNC.RECONVERGENT B0 ;  /* 0x0000000000007941 */ /* 0x000fea0003800200 */
.L_x_20:
[----:B------:R-:W-:Y:S01]  /*1a40*/  IADD3 R0, PT, PT, R15, -0xd000000, RZ ;  /* 0xf30000000f007810 */ /* 0x000fe20007ffe0ff */
[----:B------:R0:W1:Y:S01]  /*1a50*/  MUFU.RSQ R4, R15 ;  /* 0x0000000f00047308 */ /* 0x0000620000001400 */
[----:B------:R-:W-:Y:S02]  /*1a60*/  BSSY.RECONVERGENT B0, `(.L_x_23) ;  /* 0x000000b000007945 */ /* 0x000fe40003800200 */
[----:B------:R-:W-:-:S13]  /*1a70*/  ISETP.GT.U32.AND P0, PT, R0, 0x727fffff, PT ;  /* 0x727fffff0000780c */ /* 0x000fda0003f04070 */
[----:B0-----:R-:W-:Y:S05]  /*1a80*/  @!P0 BRA `(.L_x_24) ;  /* 0x0000000000108947 */ /* 0x001fea0003800000 */
[----:B------:R-:W-:Y:S02]  /*1a90*/  MOV R0, R15 ;  /* 0x0000000f00007202 */ /* 0x000fe40000000f00 */
[----:B------:R-:W-:-:S07]  /*1aa0*/  MOV R9, 0x1ac0 ;  /* 0x00001ac000097802 */ /* 0x000fce0000000f00 */
[----:B-1----:R-:W-:Y:S05]  /*1ab0*/  CALL.REL.NOINC `($__internal_0_$__cuda_sm20_sqrt_rn_f32_slowpath) ;  /* 0x00000000007c7944 */ /* 0x002fea0003c00000 */
[----:B------:R-:W-:Y:S05]  /*1ac0*/  BRA `(.L_x_25) ;  /* 0x0000000000107947 */ /* 0x000fea0003800000 */
.L_x_24:
[----:B-1----:R-:W-:Y:S01]  /*1ad0*/  FMUL.FTZ R0, R15, R4 ;  /* 0x000000040f007220 */ /* 0x002fe20000410000 */
[----:B------:R-:W-:-:S03]  /*1ae0*/  FMUL.FTZ R4, R4, 0.5 ;  /* 0x3f00000004047820 */ /* 0x000fc60000410000 */
[----:B------:R-:W-:-:S04]  /*1af0*/  FFMA R5, -R0, R0, R15 ;  /* 0x0000000000057223 */ /* 0x000fc8000000010f */
[----:B------:R-:W-:-:S07]  /*1b00*/  FFMA R0, R5, R4, R0 ;  /* 0x0000000405007223 */ /* 0x000fce0000000000 */
.L_x_25:
[----:B------:R-:W-:Y:S05]  /*1b10*/  BSYNC.RECONVERGENT B0 ;  /* 0x0000000000007941 */ /* 0x000fea0003800200 */
.L_x_23:
[----:B------:R-:W-:Y:S01]  /*1b20*/  FMUL R5, R0, R3 ;  /* 0x0000000300057220 */ /* 0x000fe20000400000 */
[----:B------:R-:W-:Y:S03]  /*1b30*/  BSSY.RECONVERGENT B0, `(.L_x_26) ;  /* 0x000000e000007945 */ /* 0x000fe60003800200 */
[----:B------:R-:W0:Y:S01]  /*1b40*/  MUFU.RCP R0, R5 ;  /* 0x0000000500007308 */ /* 0x000e220000001000 */
[----:B------:R-:W-:-:S07]  /*1b50*/  FSETP.NEU.AND P2, PT, R5, RZ, PT ;  /* 0x000000ff0500720b */ /* 0x000fce0003f4d000 */
[----:B------:R-:W1:Y:S01]  /*1b60*/  FCHK P0, R2, R5 ;  /* 0x0000000502007302 */ /* 0x000e620000000000 */
[----:B0-----:R-:W-:-:S04]  /*1b70*/  FFMA R3, -R5, R0, 1 ;  /* 0x3f80000005037423 */ /* 0x001fc80000000100 */
[----:B------:R-:W-:-:S04]  /*1b80*/  FFMA R3, R0, R3, R0 ;  /* 0x0000000300037223 */ /* 0x000fc80000000000 */
[----:B------:R-:W-:-:S04]  /*1b90*/  FFMA R0, R2, R3, RZ ;  /* 0x0000000302007223 */ /* 0x000fc800000000ff */
[----:B------:R-:W-:-:S04]  /*1ba0*/  FFMA R4, -R5, R0, R2 ;  /* 0x0000000005047223 */ /* 0x000fc80000000102 */
[----:B------:R-:W-:Y:S01]  /*1bb0*/  FFMA R0, R3, R4, R0 ;  /* 0x0000000403007223 */ /* 0x000fe20000000000 */
[----:B-1----:R-:W-:Y:S06]  /*1bc0*/  @!P0 BRA `(.L_x_27) ;  /* 0x0000000000108947 */ /* 0x002fec0003800000 */
[----:B------:R-:W-:Y:S02]  /*1bd0*/  MOV R3, R5 ;  /* 0x0000000500037202 */ /* 0x000fe40000000f00 */
[----:B------:R-:W-:-:S07]  /*1be0*/  MOV R67, 0x1c00 ;  /* 0x00001c0000437802 */ /* 0x000fce0000000f00 */
[----:B------:R-:W-:Y:S05]  /*1bf0*/  CALL.REL.NOINC `($__internal_1_$__cuda_sm3x_div_rn_noftz_f32_slowpath) ;  /* 0x0000000000887944 */ /* 0x000fea0003c00000 */
[----:B------:R-:W-:-:S07]  /*1c00*/  MOV R0, R69 ;  /* 0x0000004500007202 */ /* 0x000fce0000000f00 */
.L_x_27:
[----:B------:R-:W-:Y:S05]  /*1c10*/  BSYNC.RECONVERGENT B0 ;  /* 0x0000000000007941 */ /* 0x000fea0003800200 */
.L_x_26:
[----:B------:R-:W0:Y:S01]  /*1c20*/  LDCU.128 UR4, c[0x0][0x3a0] ;  /* 0x00007400ff0477ac */ /* 0x000e220008000c00 */
[----:B------:R-:W-:Y:S01]  /*1c30*/  HFMA2 R41, -RZ, RZ, 0, 0 ;  /* 0x00000000ff297431 */ /* 0x000fe200000001ff */
[----:B------:R-:W-:Y:S02]  /*1c40*/  FSEL R5, R0, RZ, P2 ;  /* 0x000000ff00057208 */ /* 0x000fe40001000000 */
[----:B0-----:R-:W-:-:S04]  /*1c50*/  IMAD.WIDE.U32 R40, R43, UR6, R40 ;  /* 0x000000062b287c25 */ /* 0x001fc8000f8e0028 */
[----:B------:R-:W-:Y:S01]  /*1c60*/  IMAD R43, R43, UR7, R41 ;  /* 0x000000072b2b7c24 */ /* 0x000fe2000f8e0229 */
[----:B------:R-:W-:-:S04]  /*1c70*/  LEA R2, P0, R40, UR4, 0x2 ;  /* 0x0000000428027c11 */ /* 0x000fc8000f8010ff */
[----:B------:R-:W-:-:S05]  /*1c80*/  LEA.HI.X R3, R40, UR5, R43, 0x2, P0 ;  /* 0x0000000528037c11 */ /* 0x000fca00080f142b */
[----:B------:R-:W-:Y:S01]  /*1c90*/  STG.E desc[UR8][R2.64], R5 ;  /* 0x0000000502007986 */ /* 0x000fe2000c101908 */
[----:B------:R-:W-:Y:S05]  /*1ca0*/  EXIT ;  /* 0x000000000000794d */ /* 0x000fea0003800000 */
        .weak           $__internal_0_$__cuda_sm20_sqrt_rn_f32_slowpath
        .type           $__internal_0_$__cuda_sm20_sqrt_rn_f32_slowpath,@function
        .size           $__internal_0_$__cuda_sm20_sqrt_rn_f32_slowpath,($__internal_1_$__cuda_sm3x_div_rn_noftz_f32_slowpath - $__internal_0_$__cuda_sm20_sqrt_rn_f32_slowpath)
$__internal_0_$__cuda_sm20_sqrt_rn_f32_slowpath:
[----:B------:R-:W-:-:S13]  /*1cb0*/  LOP3.LUT P0, RZ, R0, 0x7fffffff, RZ, 0xc0, !PT ;  /* 0x7fffffff00ff7812 */ /* 0x000fda000780c0ff */
[----:B------:R-:W-:Y:S01]  /*1cc0*/  @!P0 MOV R4, R0 ;  /* 0x0000000000048202 */ /* 0x000fe20000000f00 */
[----:B------:R-:W-:Y:S06]  /*1cd0*/  @!P0 BRA `(.L_x_28) ;  /* 0x0000000000408947 */ /* 0x000fec0003800000 */
[----:B------:R-:W-:-:S13]  /*1ce0*/  FSETP.GEU.FTZ.AND P0, PT, R0, RZ, PT ;  /* 0x000000ff0000720b */ /* 0x000fda0003f1e000 */
[----:B------:R-:W-:Y:S01]  /*1cf0*/  @!P0 MOV R4, 0x7fffffff ;  /* 0x7fffffff00048802 */ /* 0x000fe20000000f00 */
[----:B------:R-:W-:Y:S06]  /*1d00*/  @!P0 BRA `(.L_x_28) ;  /* 0x0000000000348947 */ /* 0x000fec0003800000 */
[----:B------:R-:W-:-:S13]  /*1d10*/  FSETP.GTU.FTZ.AND P0, PT, |R0|, +INF , PT ;  /* 0x7f8000000000780b */ /* 0x000fda0003f1c200 */
[----:B------:R-:W-:Y:S01]  /*1d20*/  @P0 FADD.FTZ R4, R0, 1 ;  /* 0x3f80000000040421 */ /* 0x000fe20000010000 */
[----:B------:R-:W-:Y:S06]  /*1d30*/  @P0 BRA `(.L_x_28) ;  /* 0x0000000000280947 */ /* 0x000fec0003800000 */
[----:B------:R-:W-:-:S13]  /*1d40*/  FSETP.NEU.FTZ.AND P0, PT, |R0|, +INF , PT ;  /* 0x7f8000000000780b */ /* 0x000fda0003f1d200 */
[----:B------:R-:W-:-:S04]  /*1d50*/  @P0 FFMA R5, R0, 1.84467440737095516160e+19, RZ ;  /* 0x5f80000000050823 */ /* 0x000fc800000000ff */
[----:B------:R-:W0:Y:S02]  /*1d60*/  @P0 MUFU.RSQ R4, R5 ;  /* 0x0000000500040308 */ /* 0x000e240000001400 */
[----:B0-----:R-:W-:Y:S01]  /*1d70*/  @P0 FMUL.FTZ R6, R5, R4 ;  /* 0x0000000405060220 */ /* 0x001fe20000410000 */
[----:B------:R-:W-:Y:S01]  /*1d80*/  @P0 FMUL.FTZ R8, R4, 0.5 ;  /* 0x3f00000004080820 */ /* 0x000fe20000410000 */
[----:B------:R-:W-:Y:S02]  /*1d90*/  @!P0 MOV R4, R0 ;  /* 0x0000000000048202 */ /* 0x000fe40000000f00 */
[----:B------:R-:W-:-:S04]  /*1da0*/  @P0 FADD.FTZ R7, -R6, -RZ ;  /* 0x800000ff06070221 */ /* 0x000fc80000010100 */
[----:B------:R-:W-:-:S04]  /*1db0*/  @P0 FFMA R7, R6, R7, R5 ;  /* 0x0000000706070223 */ /* 0x000fc80000000005 */
[----:B------:R-:W-:-:S04]  /*1dc0*/  @P0 FFMA R7, R7, R8, R6 ;  /* 0x0000000807070223 */ /* 0x000fc80000000006 */
[----:B------:R-:W-:-:S07]  /*1dd0*/  @P0 FMUL.FTZ R4, R7, 2.3283064365386962891e-10 ;  /* 0x2f80000007040820 */ /* 0x000fce0000410000 */
.L_x_28:
[----:B------:R-:W-:Y:S01]  /*1de0*/  HFMA2 R5, -RZ, RZ, 0, 0 ;  /* 0x00000000ff057431 */ /* 0x000fe200000001ff */
[----:B------:R-:W-:Y:S02]  /*1df0*/  MOV R0, R4 ;  /* 0x0000000400007202 */ /* 0x000fe40000000f00 */
[----:B------:R-:W-:-:S04]  /*1e00*/  MOV R4, R9 ;  /* 0x0000000900047202 */ /* 0x000fc80000000f00 */
[----:B------:R-:W-:Y:S05]  /*1e10*/  RET.REL.NODEC R4 `(_Z12CalculatePCCPKfmS0_mPfm) ;  /* 0xffffffe004787950 */ /* 0x000fea0003c3ffff */
        .weak           $__internal_1_$__cuda_sm3x_div_rn_noftz_f32_slowpath
        .type           $__internal_1_$__cuda_sm3x_div_rn_noftz_f32_slowpath,@function
        .size           $__internal_1_$__cuda_sm3x_div_rn_noftz_f32_slowpath,(.L_x_42 - $__internal_1_$__cuda_sm3x_div_rn_noftz_f32_slowpath)
$__internal_1_$__cuda_sm3x_div_rn_noftz_f32_slowpath:
[----:B------:R-:W-:Y:S01]  /*1e20*/  SHF.R.U32.HI R69, RZ, 0x17, R3 ;  /* 0x00000017ff457819 */ /* 0x000fe20000011603 */
[----:B------:R-:W-:Y:S01]  /*1e30*/  BSSY.RECONVERGENT B1, `(.L_x_29) ;  /* 0x0000062000017945 */ /* 0x000fe20003800200 */
[----:B------:R-:W-:Y:S02]  /*1e40*/  SHF.R.U32.HI R71, RZ, 0x17, R2 ;  /* 0x00000017ff477819 */ /* 0x000fe40000011602 */
[----:B------:R-:W-:Y:S02]  /*1e50*/  LOP3.LUT R69, R69, 0xff, RZ, 0xc0, !PT ;  /* 0x000000ff45457812 */ /* 0x000fe400078ec0ff */
[----:B------:R-:W-:Y:S02]  /*1e60*/  LOP3.LUT R77, R71, 0xff, RZ, 0xc0, !PT ;  /* 0x000000ff474d7812 */ /* 0x000fe400078ec0ff */
[----:B------:R-:W-:Y:S02]  /*1e70*/  IADD3 R75, PT, PT, R69, -0x1, RZ ;  /* 0xffffffff454b7810 */ /* 0x000fe40007ffe0ff */
[----:B------:R-:W-:-:S02]  /*1e80*/  IADD3 R73, PT, PT, R77, -0x1, RZ ;  /* 0xffffffff4d497810 */ /* 0x000fc40007ffe0ff */
[----:B------:R-:W-:-:S04]  /*1e90*/  ISETP.GT.U32.AND P0, PT, R75, 0xfd, PT ;  /* 0x000000fd4b00780c */ /* 0x000fc80003f04070 */
[----:B------:R-:W-:-:S13]  /*1ea0*/  ISETP.GT.U32.OR P0, PT, R73, 0xfd, P0 ;  /* 0x000000fd4900780c */ /* 0x000fda0000704470 */
[----:B------:R-:W-:Y:S01]  /*1eb0*/  @!P0 MOV R71, RZ ;  /* 0x000000ff00478202 */ /* 0x000fe20000000f00 */
[----:B------:R-:W-:Y:S06]  /*1ec0*/  @!P0 BRA `(.L_x_30) ;  /* 0x00000000005c8947 */ /* 0x000fec0003800000 */
[----:B------:R-:W-:Y:S02]  /*1ed0*/  FSETP.GTU.FTZ.AND P0, PT, |R2|, +INF , PT ;  /* 0x7f8000000200780b */ /* 0x000fe40003f1c200 */
[----:B------:R-:W-:-:S04]  /*1ee0*/  FSETP.GTU.FTZ.AND P1, PT, |R3|, +INF , PT ;  /* 0x7f8000000300780b */ /* 0x000fc80003f3c200 */
[----:B------:R-:W-:-:S13]  /*1ef0*/  PLOP3.LUT P0, PT, P0, P1, PT, 0xf8, 0x8f ;  /* 0x00000000008f781c */ /* 0x000fda0000703f70 */
[----:B------:R-:W-:Y:S05]  /*1f00*/  @P0 BRA `(.L_x_31) ;  /* 0x00000004004c0947 */ /* 0x000fea0003800000 */
[----:B------:R-:W-:-:S13]  /*1f10*/  LOP3.LUT P0, RZ, R3, 0x7fffffff, R2, 0xc8, !PT ;  /* 0x7fffffff03ff7812 */ /* 0x000fda000780c802 */
[----:B------:R-:W-:Y:S05]  /*1f20*/  @!P0 BRA `(.L_x_32) ;  /* 0x00000004003c8947 */ /* 0x000fea0003800000 */
[C---:B------:R-:W-:Y:S02]  /*1f30*/  FSETP.NEU.FTZ.AND P3, PT, |R2|.reuse, +INF , PT ;  /* 0x7f8000000200780b */ /* 0x040fe40003f7d200 */
[----:B------:R-:W-:Y:S02]  /*1f40*/  FSETP.NEU.FTZ.AND P1, PT, |R3|, +INF , PT ;  /* 0x7f8000000300780b */ /* 0x000fe40003f3d200 */
[----:B------:R-:W-:-:S11]  /*1f50*/  FSETP.NEU.FTZ.AND P0, PT, |R2|, +INF , PT ;  /* 0x7f8000000200780b */ /* 0x000fd60003f1d200 */
[----:B------:R-:W-:Y:S05]  /*1f60*/  @!P1 BRA !P3, `(.L_x_32) ;  /* 0x00000004002c9947 */ /* 0x000fea0005800000 */
[----:B------:R-:W-:-:S04]  /*1f70*/  LOP3.LUT P3, RZ, R2, 0x7fffffff, RZ, 0xc0, !PT ;  /* 0x7fffffff02ff7812 */ /* 0x000fc8000786c0ff */
[----:B------:R-:W-:-:S13]  /*1f80*/  PLOP3.LUT P1, PT, P1, P3, PT, 0x2f, 0xf2 ;  /* 0x0000000000f2781c */ /* 0x000fda0000f26577 */
[----:B------:R-:W-:Y:S05]  /*1f90*/  @P1 BRA `(.L_x_33) ;  /* 0x0000000400181947 */ /* 0x000fea0003800000 */
[----:B------:R-:W-:-:S04]  /*1fa0*/  LOP3.LUT P1, RZ, R3, 0x7fffffff, RZ, 0xc0, !PT ;  /* 0x7fffffff03ff7812 */ /* 0x000fc8000782c0ff */
[----:B------:R-:W-:-:S13]  /*1fb0*/  PLOP3.LUT P0, PT, P0, P1, PT, 0x2f, 0xf2 ;  /* 0x0000000000f2781c */ /* 0x000fda0000702577 */
[----:B------:R-:W-:Y:S05]  /*1fc0*/  @P0 BRA `(.L_x_34) ;  /* 0x0000000400000947 */ /* 0x000fea0003800000 */
[----:B------:R-:W-:Y:S02]  /*1fd0*/  ISETP.GE.AND P0, PT, R73, RZ, PT ;  /* 0x000000ff4900720c */ /* 0x000fe40003f06270 */
[----:B------:R-:W-:-:S11]  /*1fe0*/  ISETP.GE.AND P1, PT, R75, RZ, PT ;  /* 0x000000ff4b00720c */ /* 0x000fd60003f26270 */
[----:B------:R-:W-:Y:S01]  /*1ff0*/  @P0 MOV R71, RZ ;  /* 0x000000ff00470202 */ /* 0x000fe20000000f00 */
[----:B------:R-:W-:Y:S01]  /*2000*/  @!P0 FFMA R2, R2, 1.84467440737095516160e+19, RZ ;  /* 0x5f80000002028823 */ /* 0x000fe200000000ff */
[----:B------:R-:W-:Y:S01]  /*2010*/  @!P0 MOV R71, 0xffffffc0 ;  /* 0xffffffc000478802 */ /* 0x000fe20000000f00 */
[----:B------:R-:W-:-:S03]  /*2020*/  @!P1 FFMA R3, R3, 1.84467440737095516160e+19, RZ ;  /* 0x5f80000003039823 */ /* 0x000fc600000000ff */
[----:B------:R-:W-:-:S07]  /*2030*/  @!P1 IADD3 R71, PT, PT, R71, 0x40, RZ ;  /* 0x0000004047479810 */ /* 0x000fce0007ffe0ff */
.L_x_30:
[----:B------:R-:W-:Y:S01]  /*2040*/  LEA R73, R69, 0xc0800000, 0x17 ;  /* 0xc080000045497811 */ /* 0x000fe200078eb8ff */
[----:B------:R-:W-:Y:S01]  /*2050*/  BSSY.RECONVERGENT B2, `(.L_x_35) ;  /* 0x0000036000027945 */ /* 0x000fe20003800200 */
[----:B------:R-:W-:Y:S02]  /*2060*/  IADD3 R77, PT, PT, R77, -0x7f, RZ ;  /* 0xffffff814d4d7810 */ /* 0x000fe40007ffe0ff */
[----:B------:R-:W-:-:S03]  /*2070*/  IADD3 R79, PT, PT, -R73, R3, RZ ;  /* 0x00000003494f7210 */ /* 0x000fc60007ffe1ff */
[----:B------:R-:W-:Y:S01]  /*2080*/  IMAD R2, R77, -0x800000, R2 ;  /* 0xff8000004d027824 */ /* 0x000fe200078e0202 */
[----:B------:R-:W0:Y:S01]  /*2090*/  MUFU.RCP R3, R79 ;  /* 0x0000004f00037308 */ /* 0x000e220000001000 */
[----:B------:R-:W-:Y:S01]  /*20a0*/  FADD.FTZ R75, -R79, -RZ ;  /* 0x800000ff4f4b7221 */ /* 0x000fe20000010100 */
[----:B------:R-:W-:-:S04]  /*20b0*/  IADD3 R77, PT, PT, R77, 0x7f, -R69 ;  /* 0x0000007f4d4d7810 */ /* 0x000fc80007ffe845 */
[----:B------:R-:W-:Y:S01]  /*20c0*/  IADD3 R77, PT, PT, R77, R71, RZ ;  /* 0x000000474d4d7210 */ /* 0x000fe20007ffe0ff */
[----:B0-----:R-:W-:-:S04]  /*20d0*/  FFMA R73, R3, R75, 1 ;  /* 0x3f80000003497423 */ /* 0x001fc8000000004b */
[----:B------:R-:W-:-:S04]  /*20e0*/  FFMA R3, R3, R73, R3 ;  /* 0x0000004903037223 */ /* 0x000fc80000000003 */
[----:B------:R-:W-:-:S04]  /*20f0*/  FFMA R73, R2, R3, RZ ;  /* 0x0000000302497223 */ /* 0x000fc800000000ff */
[----:B------:R-:W-:-:S04]  /*2100*/  FFMA R81, R75, R73, R2 ;  /* 0x000000494b517223 */ /* 0x000fc80000000002 */
[----:B------:R-:W-:-:S04]  /*2110*/  FFMA R73, R3, R81, R73 ;  /* 0x0000005103497223 */ /* 0x000fc80000000049 */
[----:B------:R-:W-:-:S04]  /*2120*/  FFMA R75, R75, R73, R2 ;  /* 0x000000494b4b7223 */ /* 0x000fc80000000002 */
[----:B------:R-:W-:-:S05]  /*2130*/  FFMA R2, R3, R75, R73 ;  /* 0x0000004b03027223 */ /* 0x000fca0000000049 */
[----:B------:R-:W-:-:S04]  /*2140*/  SHF.R.U32.HI R69, RZ, 0x17, R2 ;  /* 0x00000017ff457819 */ /* 0x000fc80000011602 */
[----:B------:R-:W-:-:S04]  /*2150*/  LOP3.LUT R69, R69, 0xff, RZ, 0xc0, !PT ;  /* 0x000000ff45457812 */ /* 0x000fc800078ec0ff */
[----:B------:R-:W-:-:S04]  /*2160*/  IADD3 R79, PT, PT, R69, R77, RZ ;  /* 0x0000004d454f7210 */ /* 0x000fc80007ffe0ff */
[----:B------:R-:W-:-:S04]  /*2170*/  IADD3 R69, PT, PT, R79, -0x1, RZ ;  /* 0xffffffff4f457810 */ /* 0x000fc80007ffe0ff */
[----:B------:R-:W-:-:S13]  /*2180*/  ISETP.GE.U32.AND P0, PT, R69, 0xfe, PT ;  /* 0x000000fe4500780c */ /* 0x000fda0003f06070 */
[----:B------:R-:W-:Y:S05]  /*2190*/  @!P0 BRA `(.L_x_36) ;  /* 0x0000000000808947 */ /* 0x000fea0003800000 */
[----:B------:R-:W-:-:S13]  /*21a0*/  ISETP.GT.AND P0, PT, R79, 0xfe, PT ;  /* 0x000000fe4f00780c */ /* 0x000fda0003f04270 */
[----:B------:R-:W-:Y:S05]  /*21b0*/  @P0 BRA `(.L_x_37) ;  /* 0x00000000006c0947 */ /* 0x000fea0003800000 */
[----:B------:R-:W-:-:S13]  /*21c0*/  ISETP.GE.AND P0, PT, R79, 0x1, PT ;  /* 0x000000014f00780c */ /* 0x000fda0003f06270 */
[----:B------:R-:W-:Y:S05]  /*21d0*/  @P0 BRA `(.L_x_38) ;  /* 0x0000000000740947 */ /* 0x000fea0003800000 */
[----:B------:R-:W-:Y:S02]  /*21e0*/  ISETP.GE.AND P0, PT, R79, -0x18, PT ;  /* 0xffffffe84f00780c */ /* 0x000fe40003f06270 */
[----:B------:R-:W-:-:S11]  /*21f0*/  LOP3.LUT R2, R2, 0x80000000, RZ, 0xc0, !PT ;  /* 0x8000000002027812 */ /* 0x000fd600078ec0ff */
[----:B------:R-:W-:Y:S05]  /*2200*/  @!P0 BRA `(.L_x_38) ;  /* 0x0000000000688947 */ /* 0x000fea0003800000 */
[-CC-:B------:R-:W-:Y:S01]  /*2210*/  FFMA.RZ R69, R3, R75.reuse, R73.reuse ;  /* 0x0000004b03457223 */ /* 0x180fe2000000c049 */
[C---:B------:R-:W-:Y:S02]  /*2220*/  ISETP.NE.AND P3, PT, R79.reuse, RZ, PT ;  /* 0x000000ff4f00720c */ /* 0x040fe40003f65270 */
[----:B------:R-:W-:Y:S02]  /*2230*/  ISETP.NE.AND P1, PT, R79, RZ, PT ;  /* 0x000000ff4f00720c */ /* 0x000fe40003f25270 */
[----:B------:R-:W-:Y:S01]  /*2240*/  LOP3.LUT R71, R69, 0x7fffff, RZ, 0xc0, !PT ;  /* 0x007fffff45477812 */ /* 0x000fe200078ec0ff */
[CCC-:B------:R-:W-:Y:S01]  /*2250*/  FFMA.RP R69, R3.reuse, R75.reuse, R73.reuse ;  /* 0x0000004b03457223 */ /* 0x1c0fe20000008049 */
[----:B------:R-:W-:Y:S01]  /*2260*/  FFMA.RM R3, R3, R75, R73 ;  /* 0x0000004b03037223 */ /* 0x000fe20000004049 */
[----:B------:R-:W-:Y:S02]  /*2270*/  IADD3 R73, PT, PT, R79, 0x20, RZ ;  /* 0x000000204f497810 */ /* 0x000fe40007ffe0ff */
[----:B------:R-:W-:-:S02]  /*2280*/  LOP3.LUT R71, R71, 0x800000, RZ, 0xfc, !PT ;  /* 0x0080000047477812 */ /* 0x000fc400078efcff */
[----:B------:R-:W-:Y:S02]  /*2290*/  IADD3 R75, PT, PT, -R79, RZ, RZ ;  /* 0x000000ff4f4b7210 */ /* 0x000fe40007ffe1ff */
[----:B------:R-:W-:Y:S02]  /*22a0*/  SHF.L.U32 R73, R71, R73, RZ ;  /* 0x0000004947497219 */ /* 0x000fe400000006ff */
[----:B------:R-:W-:Y:S02]  /*22b0*/  FSETP.NEU.FTZ.AND P0, PT, R69, R3, PT ;  /* 0x000000034500720b */ /* 0x000fe40003f1d000 */
[----:B------:R-:W-:Y:S02]  /*22c0*/  SEL R3, R75, RZ, P3 ;  /* 0x000000ff4b037207 */ /* 0x000fe40001800000 */
[----:B------:R-:W-:Y:S02]  /*22d0*/  ISETP.NE.AND P1, PT, R73, RZ, P1 ;  /* 0x000000ff4900720c */ /* 0x000fe40000f25270 */
[----:B------:R-:W-:-:S02]  /*22e0*/  SHF.R.U32.HI R3, RZ, R3, R71 ;  /* 0x00000003ff037219 */ /* 0x000fc40000011647 */
[----:B------:R-:W-:Y:S02]  /*22f0*/  PLOP3.LUT P0, PT, P0, P1, PT, 0xf8, 0x8f ;  /* 0x00000000008f781c */ /* 0x000fe40000703f70 */
[----:B------:R-:W-:Y:S02]  /*2300*/  SHF.R.U32.HI R71, RZ, 0x1, R3 ;  /* 0x00000001ff477819 */ /* 0x000fe40000011603 */
[----:B------:R-:W-:-:S04]  /*2310*/  SEL R69, RZ, 0x1, !P0 ;  /* 0x00000001ff457807 */ /* 0x000fc80004000000 */
[----:B------:R-:W-:-:S04]  /*2320*/  LOP3.LUT R69, R69, 0x1, R71, 0xf8, !PT ;  /* 0x0000000145457812 */ /* 0x000fc800078ef847 */
[----:B------:R-:W-:-:S04]  /*2330*/  LOP3.LUT R69, R69, R3, RZ, 0xc0, !PT ;  /* 0x0000000345457212 */ /* 0x000fc800078ec0ff */
[----:B------:R-:W-:-:S04]  /*2340*/  IADD3 R69, PT, PT, R71, R69, RZ ;  /* 0x0000004547457210 */ /* 0x000fc80007ffe0ff */
[----:B------:R-:W-:Y:S01]  /*2350*/  LOP3.LUT R2, R69, R2, RZ, 0xfc, !PT ;  /* 0x0000000245027212 */ /* 0x000fe200078efcff */
[----:B------:R-:W-:Y:S06]  /*2360*/  BRA `(.L_x_38) ;  /* 0x0000000000107947 */ /* 0x000fec0003800000 */
.L_x_37:
[----:B------:R-:W-:-:S04]  /*2370*/  LOP3.LUT R2, R2, 0x80000000, RZ, 0xc0, !PT ;  /* 0x8000000002027812 */ /* 0x000fc800078ec0ff */
[----:B------:R-:W-:Y:S01]  /*2380*/  LOP3.LUT R2, R2, 0x7f800000, RZ, 0xfc, !PT ;  /* 0x7f80000002027812 */ /* 0x000fe200078efcff */
[----:B------:R-:W-:Y:S06]  /*2390*/  BRA `(.L_x_38) ;  /* 0x0000000000047947 */ /* 0x000fec0003800000 */
.L_x_36:
[----:B------:R-:W-:-:S07]  /*23a0*/  LEA R2, R77, R2, 0x17 ;  /* 0x000000024d027211 */ /* 0x000fce00078eb8ff */
.L_x_38:
[----:B------:R-:W-:Y:S05]  /*23b0*/  BSYNC.RECONVERGENT B2 ;  /* 0x0000000000027941 */ /* 0x000fea0003800200 */
.L_x_35:
[----:B------:R-:W-:Y:S05]  /*23c0*/  BRA `(.L_x_39) ;  /* 0x0000000000207947 */ /* 0x000fea0003800000 */
.L_x_34:
[----:B------:R-:W-:-:S04]  /*23d0*/  LOP3.LUT R2, R3, 0x80000000, R2, 0x48, !PT ;  /* 0x8000000003027812 */ /* 0x000fc800078e4802 */
[----:B------:R-:W-:Y:S01]  /*23e0*/  LOP3.LUT R2, R2, 0x7f800000, RZ, 0xfc, !PT ;  /* 0x7f80000002027812 */ /* 0x000fe200078efcff */
[----:B------:R-:W-:Y:S06]  /*23f0*/  BRA `(.L_x_39) ;  /* 0x0000000000147947 */ /* 0x000fec0003800000 */
.L_x_33:
[----:B------:R-:W-:Y:S01]  /*2400*/  LOP3.LUT R2, R3, 0x80000000, R2, 0x48, !PT ;  /* 0x8000000003027812 */ /* 0x000fe200078e4802 */
[----:B------:R-:W-:Y:S06]  /*2410*/  BRA `(.L_x_39) ;  /* 0x00000000000c7947 */ /* 0x000fec0003800000 */
.L_x_32:
[----:B------:R-:W0:Y:S01]  /*2420*/  MUFU.RSQ R2, -QNAN ;  /* 0xffc0000000027908 */ /* 0x000e220000001400 */
[----:B------:R-:W-:Y:S05]  /*2430*/  BRA `(.L_x_39) ;  /* 0x0000000000047947 */ /* 0x000fea0003800000 */
.L_x_31:
[----:B------:R-:W-:-:S07]  /*2440*/  FADD.FTZ R2, R2, R3 ;  /* 0x0000000302027221 */ /* 0x000fce0000010000 */
.L_x_39:
[----:B------:R-:W-:Y:S05]  /*2450*/  BSYNC.RECONVERGENT B1 ;  /* 0x0000000000017941 */ /* 0x000fea0003800200 */
.L_x_29:
[----:B------:R-:W-:Y:S01]  /*2460*/  HFMA2 R3, -RZ, RZ, 0, 0 ;  /* 0x00000000ff037431 */ /* 0x000fe200000001ff */
[----:B0-----:R-:W-:Y:S02]  /*2470*/  MOV R69, R2 ;  /* 0x0000000200457202 */ /* 0x001fe40000000f00 */
[----:B------:R-:W-:-:S04]  /*2480*/  MOV R2, R67 ;  /* 0x0000004300027202 */ /* 0x000fc80000000f00 */
[----:B------:R-:W-:Y:S05]  /*2490*/  RET.REL.NODEC R2 `(_Z12CalculatePCCPKfmS0_mPfm) ;  /* 0xffffffd802d87950 */ /* 0x000fea0003c3ffff */
.L_x_40:
        /* <DEDUP_REMOVED lines=14> */
.L_x_42:


//--------------------- .nv.shared._Z12CalculateSSDPKfmS0_mPfm --------------------------
	.section	.nv.shared._Z12CalculateSSDPKfmS0_mPfm,"aw",@nobits
	.sectionflags	@""
	.align	4
.nv.shared._Z12CalculateSSDPKfmS0_mPfm:
	.zero		3104


//--------------------- .nv.shared.reserved.0     --------------------------
	.section	.nv.shared.reserved.0,"aw",@nobits
	.weak		__nv_reservedSMEM_offset_0_alias
	.size		__nv_reservedSMEM_offset_0_alias, 0, 64
	.other		__nv_reservedSMEM_offset_0_alias,@"STO_CUDA_RESERVED_SHARED STV_DEFAULT"
__nv_reservedSMEM_offset_0_alias:
	.zero		0
	.zero		64


//--------------------- .nv.shared._Z12CalculatePCCPKfmS0_mPfm --------------------------
	.section	.nv.shared._Z12CalculatePCCPKfmS0_mPfm,"aw",@nobits
	.sectionflags	@""
	.align	4
.nv.shared._Z12CalculatePCCPKfmS0_mPfm:
	.zero		3104


//--------------------- .nv.constant0._Z12CalculateSSDPKfmS0_mPfm --------------------------
	.section	.nv.constant0._Z12CalculateSSDPKfmS0_mPfm,"a",@progbits
	.sectionflags	@""
	.align	4
.nv.constant0._Z12CalculateSSDPKfmS0_mPfm:
	.zero		944


//--------------------- .nv.constant0._Z12CalculatePCCPKfmS0_mPfm --------------------------
	.section	.nv.constant0._Z12CalculatePCCPKfmS0_mPfm,"a",@progbits
	.sectionflags	@""
	.align	4
.nv.constant0._Z12CalculatePCCPKfmS0_mPfm:
	.zero		944


//--------------------- SYMBOLS --------------------------

	.type		.nv.reservedSmem.offset0,@object
	.size		.nv.reservedSmem.offset0,0x4
	.type		.nv.reservedSmem.cap,@object
	.size		.nv.reservedSmem.cap,0x4
